//
// Generated by NVIDIA NVVM Compiler
//
// Compiler Build ID: CL-36424714
// Cuda compilation tools, release 13.0, V13.0.88
// Based on NVVM 20.0.0
//

.version 9.0
.target sm_100
.address_size 64

	// .globl	_Z9cspincudaPmS_P10SORTSTRUCTS1_
.extern .func  (.param .b32 func_retval0) vprintf
(
	.param .b64 vprintf_param_0,
	.param .b64 vprintf_param_1
)
;
// _ZZ6reducePmS_E10partialSum has been demoted
.global .align 1 .b8 _ZN34_INTERNAL_79242053_4_k_cu_e23db3e04cuda3std3__45__cpo5beginE[1];
.global .align 1 .b8 _ZN34_INTERNAL_79242053_4_k_cu_e23db3e04cuda3std3__45__cpo3endE[1];
.global .align 1 .b8 _ZN34_INTERNAL_79242053_4_k_cu_e23db3e04cuda3std3__45__cpo6cbeginE[1];
.global .align 1 .b8 _ZN34_INTERNAL_79242053_4_k_cu_e23db3e04cuda3std3__45__cpo4cendE[1];
.global .align 1 .b8 _ZN34_INTERNAL_79242053_4_k_cu_e23db3e04cuda3std3__45__cpo6rbeginE[1];
.global .align 1 .b8 _ZN34_INTERNAL_79242053_4_k_cu_e23db3e04cuda3std3__45__cpo4rendE[1];
.global .align 1 .b8 _ZN34_INTERNAL_79242053_4_k_cu_e23db3e04cuda3std3__45__cpo7crbeginE[1];
.global .align 1 .b8 _ZN34_INTERNAL_79242053_4_k_cu_e23db3e04cuda3std3__45__cpo5crendE[1];
.global .align 1 .b8 _ZN34_INTERNAL_79242053_4_k_cu_e23db3e04cuda3std3__436_GLOBAL__N__79242053_4_k_cu_e23db3e06ignoreE[1];
.global .align 1 .b8 _ZN34_INTERNAL_79242053_4_k_cu_e23db3e04cuda3std3__419piecewise_constructE[1];
.global .align 1 .b8 _ZN34_INTERNAL_79242053_4_k_cu_e23db3e04cuda3std3__48in_placeE[1];
.global .align 1 .b8 _ZN34_INTERNAL_79242053_4_k_cu_e23db3e04cuda3std3__420unreachable_sentinelE[1];
.global .align 1 .b8 _ZN34_INTERNAL_79242053_4_k_cu_e23db3e04cuda3std3__47nulloptE[1];
.global .align 1 .b8 _ZN34_INTERNAL_79242053_4_k_cu_e23db3e04cuda3std3__48unexpectE[1];
.global .align 1 .b8 _ZN34_INTERNAL_79242053_4_k_cu_e23db3e04cuda3std6ranges3__45__cpo4swapE[1];
.global .align 1 .b8 _ZN34_INTERNAL_79242053_4_k_cu_e23db3e04cuda3std6ranges3__45__cpo9iter_moveE[1];
.global .align 1 .b8 _ZN34_INTERNAL_79242053_4_k_cu_e23db3e04cuda3std6ranges3__45__cpo5beginE[1];
.global .align 1 .b8 _ZN34_INTERNAL_79242053_4_k_cu_e23db3e04cuda3std6ranges3__45__cpo3endE[1];
.global .align 1 .b8 _ZN34_INTERNAL_79242053_4_k_cu_e23db3e04cuda3std6ranges3__45__cpo6cbeginE[1];
.global .align 1 .b8 _ZN34_INTERNAL_79242053_4_k_cu_e23db3e04cuda3std6ranges3__45__cpo4cendE[1];
.global .align 1 .b8 _ZN34_INTERNAL_79242053_4_k_cu_e23db3e04cuda3std6ranges3__45__cpo7advanceE[1];
.global .align 1 .b8 _ZN34_INTERNAL_79242053_4_k_cu_e23db3e04cuda3std6ranges3__45__cpo9iter_swapE[1];
.global .align 1 .b8 _ZN34_INTERNAL_79242053_4_k_cu_e23db3e04cuda3std6ranges3__45__cpo4nextE[1];
.global .align 1 .b8 _ZN34_INTERNAL_79242053_4_k_cu_e23db3e04cuda3std6ranges3__45__cpo4prevE[1];
.global .align 1 .b8 _ZN34_INTERNAL_79242053_4_k_cu_e23db3e04cuda3std6ranges3__45__cpo4dataE[1];
.global .align 1 .b8 _ZN34_INTERNAL_79242053_4_k_cu_e23db3e04cuda3std6ranges3__45__cpo5cdataE[1];
.global .align 1 .b8 _ZN34_INTERNAL_79242053_4_k_cu_e23db3e04cuda3std6ranges3__45__cpo4sizeE[1];
.global .align 1 .b8 _ZN34_INTERNAL_79242053_4_k_cu_e23db3e04cuda3std6ranges3__45__cpo5ssizeE[1];
.global .align 1 .b8 _ZN34_INTERNAL_79242053_4_k_cu_e23db3e04cuda3std6ranges3__45__cpo8distanceE[1];
.global .align 1 .b8 _ZN34_INTERNAL_79242053_4_k_cu_e23db3e06thrust24THRUST_300001_SM_1000_NS8cuda_cub3parE[1];
.global .align 1 .b8 _ZN34_INTERNAL_79242053_4_k_cu_e23db3e06thrust24THRUST_300001_SM_1000_NS8cuda_cub10par_nosyncE[1];
.global .align 1 .b8 _ZN34_INTERNAL_79242053_4_k_cu_e23db3e06thrust24THRUST_300001_SM_1000_NS6system6detail10sequential3seqE[1];
.global .align 1 .b8 _ZN34_INTERNAL_79242053_4_k_cu_e23db3e06thrust24THRUST_300001_SM_1000_NS6system3cpp3parE[1];
.global .align 1 .b8 _ZN34_INTERNAL_79242053_4_k_cu_e23db3e06thrust24THRUST_300001_SM_1000_NS12placeholders2_1E[1];
.global .align 1 .b8 _ZN34_INTERNAL_79242053_4_k_cu_e23db3e06thrust24THRUST_300001_SM_1000_NS12placeholders2_2E[1];
.global .align 1 .b8 _ZN34_INTERNAL_79242053_4_k_cu_e23db3e06thrust24THRUST_300001_SM_1000_NS12placeholders2_3E[1];
.global .align 1 .b8 _ZN34_INTERNAL_79242053_4_k_cu_e23db3e06thrust24THRUST_300001_SM_1000_NS12placeholders2_4E[1];
.global .align 1 .b8 _ZN34_INTERNAL_79242053_4_k_cu_e23db3e06thrust24THRUST_300001_SM_1000_NS12placeholders2_5E[1];
.global .align 1 .b8 _ZN34_INTERNAL_79242053_4_k_cu_e23db3e06thrust24THRUST_300001_SM_1000_NS12placeholders2_6E[1];
.global .align 1 .b8 _ZN34_INTERNAL_79242053_4_k_cu_e23db3e06thrust24THRUST_300001_SM_1000_NS12placeholders2_7E[1];
.global .align 1 .b8 _ZN34_INTERNAL_79242053_4_k_cu_e23db3e06thrust24THRUST_300001_SM_1000_NS12placeholders2_8E[1];
.global .align 1 .b8 _ZN34_INTERNAL_79242053_4_k_cu_e23db3e06thrust24THRUST_300001_SM_1000_NS12placeholders2_9E[1];
.global .align 1 .b8 _ZN34_INTERNAL_79242053_4_k_cu_e23db3e06thrust24THRUST_300001_SM_1000_NS12placeholders3_10E[1];
.global .align 1 .b8 _ZN34_INTERNAL_79242053_4_k_cu_e23db3e06thrust24THRUST_300001_SM_1000_NS3seqE[1];
.global .align 1 .b8 _ZN34_INTERNAL_79242053_4_k_cu_e23db3e06thrust24THRUST_300001_SM_1000_NS6deviceE[1];
.global .align 1 .b8 $str[5] = {37, 108, 100, 10};

.visible .entry _Z9cspincudaPmS_P10SORTSTRUCTS1_(
	.param .u64 .ptr .align 1 _Z9cspincudaPmS_P10SORTSTRUCTS1__param_0,
	.param .u64 .ptr .align 1 _Z9cspincudaPmS_P10SORTSTRUCTS1__param_1,
	.param .u64 .ptr .align 1 _Z9cspincudaPmS_P10SORTSTRUCTS1__param_2,
	.param .u64 .ptr .align 1 _Z9cspincudaPmS_P10SORTSTRUCTS1__param_3
)
{
	.local .align 16 .b8 	__local_depot0[1568];
	.reg .b64 	%SP;
	.reg .b64 	%SPL;
	.reg .pred 	%p<116>;
	.reg .b32 	%r<251>;
	.reg .b32 	%f<6>;
	.reg .b64 	%rd<293>;
	// demoted variable
	.shared .align 4 .b8 _ZZ6reducePmS_E10partialSum[256];
	mov.u64 	%SPL, __local_depot0;
	cvta.local.u64 	%SP, %SPL;
	ld.param.u64 	%rd23, [_Z9cspincudaPmS_P10SORTSTRUCTS1__param_0];
	ld.param.u64 	%rd25, [_Z9cspincudaPmS_P10SORTSTRUCTS1__param_1];
	ld.param.u64 	%rd26, [_Z9cspincudaPmS_P10SORTSTRUCTS1__param_2];
	cvta.to.global.u64 	%rd1, %rd23;
	cvta.to.global.u64 	%rd2, %rd25;
	add.u64 	%rd3, %SPL, 0;
	add.u64 	%rd4, %SPL, 512;
	add.u64 	%rd5, %SPL, 1536;
	mov.u32 	%r1, %tid.x;
	mov.u32 	%r14, %ctaid.x;
	mov.u32 	%r250, %ntid.x;
	mad.lo.s32 	%r15, %r14, %r250, %r1;
	mov.u32 	%r16, %tid.y;
	mov.u32 	%r17, %ctaid.y;
	mov.u32 	%r18, %ntid.y;
	mad.lo.s32 	%r19, %r17, %r18, %r16;
	mov.u32 	%r20, %nctaid.x;
	mul.lo.s32 	%r21, %r20, %r250;
	mad.lo.s32 	%r22, %r21, %r19, %r15;
	cvta.to.global.u64 	%rd30, %rd26;
	cvt.u64.u32 	%rd6, %r22;
	mul.wide.u32 	%rd31, %r22, 8;
	add.s64 	%rd32, %rd30, %rd31;
	ld.global.u64 	%rd33, [%rd32];
	add.s64 	%rd34, %rd1, %rd31;
	st.global.u64 	[%rd34], %rd33;
	add.s32 	%r3, %r22, 128;
	mul.wide.u32 	%rd35, %r3, 8;
	add.s64 	%rd36, %rd30, %rd35;
	ld.global.u64 	%rd37, [%rd36];
	add.s64 	%rd38, %rd1, %rd35;
	st.global.u64 	[%rd38], %rd37;
	bar.sync 	0;
	mov.b64 	%rd287, 1;
	cvt.u32.u64 	%r24, %rd6;
$L__BB0_1:
	setp.lt.u32 	%p1, %r24, 256;
	mov.b32 	%r247, 0;
	mov.u32 	%r246, %r247;
	@%p1 bra 	$L__BB0_2;
	bra.uni 	$L__BB0_4;
$L__BB0_2:
	shl.b64 	%rd39, %rd6, 3;
	add.s64 	%rd40, %rd1, %rd39;
	ld.global.u64 	%rd10, [%rd40];
	and.b64  	%rd41, %rd10, %rd287;
	setp.eq.s64 	%p2, %rd41, 0;
	mov.b32 	%r246, 128;
	@%p2 bra 	$L__BB0_4;
	add.s64 	%rd43, %rd2, %rd39;
	st.global.u64 	[%rd43], %rd10;
	mov.b32 	%r28, 128;
	mov.u32 	%r246, %r247;
	mov.u32 	%r247, %r28;
$L__BB0_4:
	setp.gt.u32 	%p3, %r3, 255;
	@%p3 bra 	$L__BB0_8;
	add.s64 	%rd45, %rd1, %rd35;
	ld.global.u64 	%rd11, [%rd45];
	and.b64  	%rd46, %rd11, %rd287;
	setp.eq.s64 	%p4, %rd46, 0;
	@%p4 bra 	$L__BB0_7;
	add.s32 	%r30, %r247, %r24;
	mul.wide.u32 	%rd47, %r30, 8;
	add.s64 	%rd48, %rd2, %rd47;
	st.global.u64 	[%rd48], %rd11;
	add.s32 	%r247, %r247, 128;
	bra.uni 	$L__BB0_8;
$L__BB0_7:
	add.s32 	%r32, %r246, %r24;
	mul.wide.u32 	%rd49, %r32, 8;
	add.s64 	%rd50, %rd1, %rd49;
	st.global.u64 	[%rd50], %rd11;
	add.s32 	%r246, %r246, 128;
$L__BB0_8:
	setp.eq.s32 	%p5, %r247, 0;
	@%p5 bra 	$L__BB0_13;
	shl.b64 	%rd52, %rd6, 3;
	add.s64 	%rd289, %rd2, %rd52;
	cvt.u64.u32 	%rd53, %r246;
	add.s64 	%rd54, %rd6, %rd53;
	shl.b64 	%rd55, %rd54, 3;
	add.s64 	%rd288, %rd1, %rd55;
	mov.b64 	%rd290, 0;
$L__BB0_10:
	add.s64 	%rd56, %rd6, %rd290;
	setp.gt.u64 	%p6, %rd56, 255;
	@%p6 bra 	$L__BB0_12;
	ld.global.u64 	%rd57, [%rd289];
	st.global.u64 	[%rd288], %rd57;
$L__BB0_12:
	add.s64 	%rd290, %rd290, 128;
	add.s64 	%rd289, %rd289, 1024;
	add.s64 	%rd288, %rd288, 1024;
	cvt.u64.u32 	%rd58, %r247;
	setp.lt.u64 	%p7, %rd290, %rd58;
	@%p7 bra 	$L__BB0_10;
$L__BB0_13:
	bar.sync 	0;
	shl.b64 	%rd287, %rd287, 1;
	setp.ne.s64 	%p8, %rd287, 0;
	@%p8 bra 	$L__BB0_1;
	setp.gt.u32 	%p9, %r24, 255;
	shl.b64 	%rd59, %rd6, 2;
	add.s64 	%rd60, %rd3, %rd59;
	mov.b32 	%r34, 0;
	st.local.u32 	[%rd60], %r34;
	mov.b64 	%rd61, 4294967295;
	st.local.v2.u64 	[%rd5], {%rd61, %rd61};
	bar.sync 	0;
	@%p9 bra 	$L__BB0_16;
	ld.param.u64 	%rd286, [_Z9cspincudaPmS_P10SORTSTRUCTS1__param_0];
	cvta.to.global.u64 	%rd65, %rd286;
	shl.b64 	%rd66, %rd6, 3;
	add.s64 	%rd67, %rd65, %rd66;
	ld.global.u64 	%rd68, [%rd67];
	add.s64 	%rd69, %rd4, %rd66;
	st.local.u64 	[%rd69], %rd68;
	bra.uni 	$L__BB0_17;
$L__BB0_16:
	shl.b64 	%rd62, %rd6, 3;
	add.s64 	%rd63, %rd4, %rd62;
	mov.b64 	%rd64, 4294967295;
	st.local.u64 	[%rd63], %rd64;
$L__BB0_17:
	bar.sync 	0;
	mul.wide.s32 	%rd70, %r15, 8;
	add.s64 	%rd71, %rd4, %rd70;
	ld.local.u64 	%rd72, [%rd71];
	cvt.rn.f32.u64 	%f1, %rd72;
	shl.b32 	%r36, %r1, 2;
	mov.u32 	%r37, _ZZ6reducePmS_E10partialSum;
	add.s32 	%r11, %r37, %r36;
	st.shared.f32 	[%r11], %f1;
	bar.sync 	0;
	setp.lt.u32 	%p10, %r250, 2;
	@%p10 bra 	$L__BB0_21;
$L__BB0_18:
	shr.u32 	%r13, %r250, 1;
	setp.ge.u32 	%p11, %r1, %r13;
	@%p11 bra 	$L__BB0_20;
	shl.b32 	%r38, %r13, 2;
	add.s32 	%r39, %r11, %r38;
	ld.shared.f32 	%f2, [%r39];
	ld.shared.f32 	%f3, [%r11];
	min.f32 	%f4, %f2, %f3;
	st.shared.f32 	[%r11], %f4;
$L__BB0_20:
	bar.sync 	0;
	setp.gt.u32 	%p12, %r250, 3;
	mov.u32 	%r250, %r13;
	@%p12 bra 	$L__BB0_18;
$L__BB0_21:
	setp.ne.s32 	%p13, %r1, 0;
	mov.b64 	%rd291, 4294967295;
	mov.u64 	%rd292, %rd291;
	@%p13 bra 	$L__BB0_23;
	ld.shared.f32 	%f5, [_ZZ6reducePmS_E10partialSum];
	cvt.rzi.u64.f32 	%rd74, %f5;
	mul.wide.u32 	%rd75, %r14, 8;
	add.s64 	%rd76, %rd5, %rd75;
	st.local.u64 	[%rd76], %rd74;
	ld.local.v2.u64 	{%rd292, %rd291}, [%rd5];
$L__BB0_23:
	min.u64 	%rd77, %rd292, %rd291;
	st.global.u64 	[%rd2], %rd77;
	add.u64 	%rd78, %SP, 1552;
	add.u64 	%rd79, %SPL, 1552;
	st.local.u64 	[%rd79], %rd77;
	mov.u64 	%rd80, $str;
	cvta.global.u64 	%rd81, %rd80;
	{ // callseq 0, 0
	.param .b64 param0;
	st.param.b64 	[param0], %rd81;
	.param .b64 param1;
	st.param.b64 	[param1], %rd78;
	.param .b32 retval0;
	call.uni (retval0), 
	vprintf, 
	(
	param0, 
	param1
	);
	ld.param.b32 	%r40, [retval0];
	} // callseq 0
	ld.local.u64 	%rd82, [%rd4];
	ld.global.u64 	%rd83, [%rd2];
	setp.ne.s64 	%p14, %rd82, %rd83;
	@%p14 bra 	$L__BB0_25;
	ld.local.u32 	%r42, [%rd3];
	add.s32 	%r43, %r42, 1;
	st.local.u32 	[%rd3], %r43;
$L__BB0_25:
	bar.sync 	0;
	ld.local.u64 	%rd84, [%rd4+8];
	ld.global.u64 	%rd85, [%rd2];
	setp.ne.s64 	%p15, %rd84, %rd85;
	@%p15 bra 	$L__BB0_27;
	ld.local.u32 	%r44, [%rd3+4];
	add.s32 	%r45, %r44, 1;
	st.local.u32 	[%rd3+4], %r45;
$L__BB0_27:
	bar.sync 	0;
	ld.local.u64 	%rd86, [%rd4+16];
	ld.global.u64 	%rd87, [%rd2];
	setp.ne.s64 	%p16, %rd86, %rd87;
	@%p16 bra 	$L__BB0_29;
	ld.local.u32 	%r46, [%rd3+8];
	add.s32 	%r47, %r46, 1;
	st.local.u32 	[%rd3+8], %r47;
$L__BB0_29:
	bar.sync 	0;
	ld.local.u64 	%rd88, [%rd4+24];
	ld.global.u64 	%rd89, [%rd2];
	setp.ne.s64 	%p17, %rd88, %rd89;
	@%p17 bra 	$L__BB0_31;
	ld.local.u32 	%r48, [%rd3+12];
	add.s32 	%r49, %r48, 1;
	st.local.u32 	[%rd3+12], %r49;
$L__BB0_31:
	bar.sync 	0;
	ld.local.u64 	%rd90, [%rd4+32];
	ld.global.u64 	%rd91, [%rd2];
	setp.ne.s64 	%p18, %rd90, %rd91;
	@%p18 bra 	$L__BB0_33;
	ld.local.u32 	%r50, [%rd3+16];
	add.s32 	%r51, %r50, 1;
	st.local.u32 	[%rd3+16], %r51;
$L__BB0_33:
	bar.sync 	0;
	ld.local.u64 	%rd92, [%rd4+40];
	ld.global.u64 	%rd93, [%rd2];
	setp.ne.s64 	%p19, %rd92, %rd93;
	@%p19 bra 	$L__BB0_35;
	ld.local.u32 	%r52, [%rd3+20];
	add.s32 	%r53, %r52, 1;
	st.local.u32 	[%rd3+20], %r53;
$L__BB0_35:
	bar.sync 	0;
	ld.local.u64 	%rd94, [%rd4+48];
	ld.global.u64 	%rd95, [%rd2];
	setp.ne.s64 	%p20, %rd94, %rd95;
	@%p20 bra 	$L__BB0_37;
	ld.local.u32 	%r54, [%rd3+24];
	add.s32 	%r55, %r54, 1;
	st.local.u32 	[%rd3+24], %r55;
$L__BB0_37:
	bar.sync 	0;
	ld.local.u64 	%rd96, [%rd4+56];
	ld.global.u64 	%rd97, [%rd2];
	setp.ne.s64 	%p21, %rd96, %rd97;
	@%p21 bra 	$L__BB0_39;
	ld.local.u32 	%r56, [%rd3+28];
	add.s32 	%r57, %r56, 1;
	st.local.u32 	[%rd3+28], %r57;
$L__BB0_39:
	bar.sync 	0;
	ld.local.u64 	%rd98, [%rd4+64];
	ld.global.u64 	%rd99, [%rd2];
	setp.ne.s64 	%p22, %rd98, %rd99;
	@%p22 bra 	$L__BB0_41;
	ld.local.u32 	%r58, [%rd3+32];
	add.s32 	%r59, %r58, 1;
	st.local.u32 	[%rd3+32], %r59;
$L__BB0_41:
	bar.sync 	0;
	ld.local.u64 	%rd100, [%rd4+72];
	ld.global.u64 	%rd101, [%rd2];
	setp.ne.s64 	%p23, %rd100, %rd101;
	@%p23 bra 	$L__BB0_43;
	ld.local.u32 	%r60, [%rd3+36];
	add.s32 	%r61, %r60, 1;
	st.local.u32 	[%rd3+36], %r61;
$L__BB0_43:
	bar.sync 	0;
	ld.local.u64 	%rd102, [%rd4+80];
	ld.global.u64 	%rd103, [%rd2];
	setp.ne.s64 	%p24, %rd102, %rd103;
	@%p24 bra 	$L__BB0_45;
	ld.local.u32 	%r62, [%rd3+40];
	add.s32 	%r63, %r62, 1;
	st.local.u32 	[%rd3+40], %r63;
$L__BB0_45:
	bar.sync 	0;
	ld.local.u64 	%rd104, [%rd4+88];
	ld.global.u64 	%rd105, [%rd2];
	setp.ne.s64 	%p25, %rd104, %rd105;
	@%p25 bra 	$L__BB0_47;
	ld.local.u32 	%r64, [%rd3+44];
	add.s32 	%r65, %r64, 1;
	st.local.u32 	[%rd3+44], %r65;
$L__BB0_47:
	bar.sync 	0;
	ld.local.u64 	%rd106, [%rd4+96];
	ld.global.u64 	%rd107, [%rd2];
	setp.ne.s64 	%p26, %rd106, %rd107;
	@%p26 bra 	$L__BB0_49;
	ld.local.u32 	%r66, [%rd3+48];
	add.s32 	%r67, %r66, 1;
	st.local.u32 	[%rd3+48], %r67;
$L__BB0_49:
	bar.sync 	0;
	ld.local.u64 	%rd108, [%rd4+104];
	ld.global.u64 	%rd109, [%rd2];
	setp.ne.s64 	%p27, %rd108, %rd109;
	@%p27 bra 	$L__BB0_51;
	ld.local.u32 	%r68, [%rd3+52];
	add.s32 	%r69, %r68, 1;
	st.local.u32 	[%rd3+52], %r69;
$L__BB0_51:
	bar.sync 	0;
	ld.local.u64 	%rd110, [%rd4+112];
	ld.global.u64 	%rd111, [%rd2];
	setp.ne.s64 	%p28, %rd110, %rd111;
	@%p28 bra 	$L__BB0_53;
	ld.local.u32 	%r70, [%rd3+56];
	add.s32 	%r71, %r70, 1;
	st.local.u32 	[%rd3+56], %r71;
$L__BB0_53:
	bar.sync 	0;
	ld.local.u64 	%rd112, [%rd4+120];
	ld.global.u64 	%rd113, [%rd2];
	setp.ne.s64 	%p29, %rd112, %rd113;
	@%p29 bra 	$L__BB0_55;
	ld.local.u32 	%r72, [%rd3+60];
	add.s32 	%r73, %r72, 1;
	st.local.u32 	[%rd3+60], %r73;
$L__BB0_55:
	bar.sync 	0;
	ld.local.u64 	%rd114, [%rd4+128];
	ld.global.u64 	%rd115, [%rd2];
	setp.ne.s64 	%p30, %rd114, %rd115;
	@%p30 bra 	$L__BB0_57;
	ld.local.u32 	%r74, [%rd3+64];
	add.s32 	%r75, %r74, 1;
	st.local.u32 	[%rd3+64], %r75;
$L__BB0_57:
	bar.sync 	0;
	ld.local.u64 	%rd116, [%rd4+136];
	ld.global.u64 	%rd117, [%rd2];
	setp.ne.s64 	%p31, %rd116, %rd117;
	@%p31 bra 	$L__BB0_59;
	ld.local.u32 	%r76, [%rd3+68];
	add.s32 	%r77, %r76, 1;
	st.local.u32 	[%rd3+68], %r77;
$L__BB0_59:
	bar.sync 	0;
	ld.local.u64 	%rd118, [%rd4+144];
	ld.global.u64 	%rd119, [%rd2];
	setp.ne.s64 	%p32, %rd118, %rd119;
	@%p32 bra 	$L__BB0_61;
	ld.local.u32 	%r78, [%rd3+72];
	add.s32 	%r79, %r78, 1;
	st.local.u32 	[%rd3+72], %r79;
$L__BB0_61:
	bar.sync 	0;
	ld.local.u64 	%rd120, [%rd4+152];
	ld.global.u64 	%rd121, [%rd2];
	setp.ne.s64 	%p33, %rd120, %rd121;
	@%p33 bra 	$L__BB0_63;
	ld.local.u32 	%r80, [%rd3+76];
	add.s32 	%r81, %r80, 1;
	st.local.u32 	[%rd3+76], %r81;
$L__BB0_63:
	bar.sync 	0;
	ld.local.u64 	%rd122, [%rd4+160];
	ld.global.u64 	%rd123, [%rd2];
	setp.ne.s64 	%p34, %rd122, %rd123;
	@%p34 bra 	$L__BB0_65;
	ld.local.u32 	%r82, [%rd3+80];
	add.s32 	%r83, %r82, 1;
	st.local.u32 	[%rd3+80], %r83;
$L__BB0_65:
	bar.sync 	0;
	ld.local.u64 	%rd124, [%rd4+168];
	ld.global.u64 	%rd125, [%rd2];
	setp.ne.s64 	%p35, %rd124, %rd125;
	@%p35 bra 	$L__BB0_67;
	ld.local.u32 	%r84, [%rd3+84];
	add.s32 	%r85, %r84, 1;
	st.local.u32 	[%rd3+84], %r85;
$L__BB0_67:
	bar.sync 	0;
	ld.local.u64 	%rd126, [%rd4+176];
	ld.global.u64 	%rd127, [%rd2];
	setp.ne.s64 	%p36, %rd126, %rd127;
	@%p36 bra 	$L__BB0_69;
	ld.local.u32 	%r86, [%rd3+88];
	add.s32 	%r87, %r86, 1;
	st.local.u32 	[%rd3+88], %r87;
$L__BB0_69:
	bar.sync 	0;
	ld.local.u64 	%rd128, [%rd4+184];
	ld.global.u64 	%rd129, [%rd2];
	setp.ne.s64 	%p37, %rd128, %rd129;
	@%p37 bra 	$L__BB0_71;
	ld.local.u32 	%r88, [%rd3+92];
	add.s32 	%r89, %r88, 1;
	st.local.u32 	[%rd3+92], %r89;
$L__BB0_71:
	bar.sync 	0;
	ld.local.u64 	%rd130, [%rd4+192];
	ld.global.u64 	%rd131, [%rd2];
	setp.ne.s64 	%p38, %rd130, %rd131;
	@%p38 bra 	$L__BB0_73;
	ld.local.u32 	%r90, [%rd3+96];
	add.s32 	%r91, %r90, 1;
	st.local.u32 	[%rd3+96], %r91;
$L__BB0_73:
	bar.sync 	0;
	ld.local.u64 	%rd132, [%rd4+200];
	ld.global.u64 	%rd133, [%rd2];
	setp.ne.s64 	%p39, %rd132, %rd133;
	@%p39 bra 	$L__BB0_75;
	ld.local.u32 	%r92, [%rd3+100];
	add.s32 	%r93, %r92, 1;
	st.local.u32 	[%rd3+100], %r93;
$L__BB0_75:
	bar.sync 	0;
	ld.local.u64 	%rd134, [%rd4+208];
	ld.global.u64 	%rd135, [%rd2];
	setp.ne.s64 	%p40, %rd134, %rd135;
	@%p40 bra 	$L__BB0_77;
	ld.local.u32 	%r94, [%rd3+104];
	add.s32 	%r95, %r94, 1;
	st.local.u32 	[%rd3+104], %r95;
$L__BB0_77:
	bar.sync 	0;
	ld.local.u64 	%rd136, [%rd4+216];
	ld.global.u64 	%rd137, [%rd2];
	setp.ne.s64 	%p41, %rd136, %rd137;
	@%p41 bra 	$L__BB0_79;
	ld.local.u32 	%r96, [%rd3+108];
	add.s32 	%r97, %r96, 1;
	st.local.u32 	[%rd3+108], %r97;
$L__BB0_79:
	bar.sync 	0;
	ld.local.u64 	%rd138, [%rd4+224];
	ld.global.u64 	%rd139, [%rd2];
	setp.ne.s64 	%p42, %rd138, %rd139;
	@%p42 bra 	$L__BB0_81;
	ld.local.u32 	%r98, [%rd3+112];
	add.s32 	%r99, %r98, 1;
	st.local.u32 	[%rd3+112], %r99;
$L__BB0_81:
	bar.sync 	0;
	ld.local.u64 	%rd140, [%rd4+232];
	ld.global.u64 	%rd141, [%rd2];
	setp.ne.s64 	%p43, %rd140, %rd141;
	@%p43 bra 	$L__BB0_83;
	ld.local.u32 	%r100, [%rd3+116];
	add.s32 	%r101, %r100, 1;
	st.local.u32 	[%rd3+116], %r101;
$L__BB0_83:
	bar.sync 	0;
	ld.local.u64 	%rd142, [%rd4+240];
	ld.global.u64 	%rd143, [%rd2];
	setp.ne.s64 	%p44, %rd142, %rd143;
	@%p44 bra 	$L__BB0_85;
	ld.local.u32 	%r102, [%rd3+120];
	add.s32 	%r103, %r102, 1;
	st.local.u32 	[%rd3+120], %r103;
$L__BB0_85:
	bar.sync 	0;
	ld.local.u64 	%rd144, [%rd4+248];
	ld.global.u64 	%rd145, [%rd2];
	setp.ne.s64 	%p45, %rd144, %rd145;
	@%p45 bra 	$L__BB0_87;
	ld.local.u32 	%r104, [%rd3+124];
	add.s32 	%r105, %r104, 1;
	st.local.u32 	[%rd3+124], %r105;
$L__BB0_87:
	bar.sync 	0;
	ld.local.u64 	%rd146, [%rd4+256];
	ld.global.u64 	%rd147, [%rd2];
	setp.ne.s64 	%p46, %rd146, %rd147;
	@%p46 bra 	$L__BB0_89;
	ld.local.u32 	%r106, [%rd3+128];
	add.s32 	%r107, %r106, 1;
	st.local.u32 	[%rd3+128], %r107;
$L__BB0_89:
	bar.sync 	0;
	ld.local.u64 	%rd148, [%rd4+264];
	ld.global.u64 	%rd149, [%rd2];
	setp.ne.s64 	%p47, %rd148, %rd149;
	@%p47 bra 	$L__BB0_91;
	ld.local.u32 	%r108, [%rd3+132];
	add.s32 	%r109, %r108, 1;
	st.local.u32 	[%rd3+132], %r109;
$L__BB0_91:
	bar.sync 	0;
	ld.local.u64 	%rd150, [%rd4+272];
	ld.global.u64 	%rd151, [%rd2];
	setp.ne.s64 	%p48, %rd150, %rd151;
	@%p48 bra 	$L__BB0_93;
	ld.local.u32 	%r110, [%rd3+136];
	add.s32 	%r111, %r110, 1;
	st.local.u32 	[%rd3+136], %r111;
$L__BB0_93:
	bar.sync 	0;
	ld.local.u64 	%rd152, [%rd4+280];
	ld.global.u64 	%rd153, [%rd2];
	setp.ne.s64 	%p49, %rd152, %rd153;
	@%p49 bra 	$L__BB0_95;
	ld.local.u32 	%r112, [%rd3+140];
	add.s32 	%r113, %r112, 1;
	st.local.u32 	[%rd3+140], %r113;
$L__BB0_95:
	bar.sync 	0;
	ld.local.u64 	%rd154, [%rd4+288];
	ld.global.u64 	%rd155, [%rd2];
	setp.ne.s64 	%p50, %rd154, %rd155;
	@%p50 bra 	$L__BB0_97;
	ld.local.u32 	%r114, [%rd3+144];
	add.s32 	%r115, %r114, 1;
	st.local.u32 	[%rd3+144], %r115;
$L__BB0_97:
	bar.sync 	0;
	ld.local.u64 	%rd156, [%rd4+296];
	ld.global.u64 	%rd157, [%rd2];
	setp.ne.s64 	%p51, %rd156, %rd157;
	@%p51 bra 	$L__BB0_99;
	ld.local.u32 	%r116, [%rd3+148];
	add.s32 	%r117, %r116, 1;
	st.local.u32 	[%rd3+148], %r117;
$L__BB0_99:
	bar.sync 	0;
	ld.local.u64 	%rd158, [%rd4+304];
	ld.global.u64 	%rd159, [%rd2];
	setp.ne.s64 	%p52, %rd158, %rd159;
	@%p52 bra 	$L__BB0_101;
	ld.local.u32 	%r118, [%rd3+152];
	add.s32 	%r119, %r118, 1;
	st.local.u32 	[%rd3+152], %r119;
$L__BB0_101:
	bar.sync 	0;
	ld.local.u64 	%rd160, [%rd4+312];
	ld.global.u64 	%rd161, [%rd2];
	setp.ne.s64 	%p53, %rd160, %rd161;
	@%p53 bra 	$L__BB0_103;
	ld.local.u32 	%r120, [%rd3+156];
	add.s32 	%r121, %r120, 1;
	st.local.u32 	[%rd3+156], %r121;
$L__BB0_103:
	bar.sync 	0;
	ld.local.u64 	%rd162, [%rd4+320];
	ld.global.u64 	%rd163, [%rd2];
	setp.ne.s64 	%p54, %rd162, %rd163;
	@%p54 bra 	$L__BB0_105;
	ld.local.u32 	%r122, [%rd3+160];
	add.s32 	%r123, %r122, 1;
	st.local.u32 	[%rd3+160], %r123;
$L__BB0_105:
	bar.sync 	0;
	ld.local.u64 	%rd164, [%rd4+328];
	ld.global.u64 	%rd165, [%rd2];
	setp.ne.s64 	%p55, %rd164, %rd165;
	@%p55 bra 	$L__BB0_107;
	ld.local.u32 	%r124, [%rd3+164];
	add.s32 	%r125, %r124, 1;
	st.local.u32 	[%rd3+164], %r125;
$L__BB0_107:
	bar.sync 	0;
	ld.local.u64 	%rd166, [%rd4+336];
	ld.global.u64 	%rd167, [%rd2];
	setp.ne.s64 	%p56, %rd166, %rd167;
	@%p56 bra 	$L__BB0_109;
	ld.local.u32 	%r126, [%rd3+168];
	add.s32 	%r127, %r126, 1;
	st.local.u32 	[%rd3+168], %r127;
$L__BB0_109:
	bar.sync 	0;
	ld.local.u64 	%rd168, [%rd4+344];
	ld.global.u64 	%rd169, [%rd2];
	setp.ne.s64 	%p57, %rd168, %rd169;
	@%p57 bra 	$L__BB0_111;
	ld.local.u32 	%r128, [%rd3+172];
	add.s32 	%r129, %r128, 1;
	st.local.u32 	[%rd3+172], %r129;
$L__BB0_111:
	bar.sync 	0;
	ld.local.u64 	%rd170, [%rd4+352];
	ld.global.u64 	%rd171, [%rd2];
	setp.ne.s64 	%p58, %rd170, %rd171;
	@%p58 bra 	$L__BB0_113;
	ld.local.u32 	%r130, [%rd3+176];
	add.s32 	%r131, %r130, 1;
	st.local.u32 	[%rd3+176], %r131;
$L__BB0_113:
	bar.sync 	0;
	ld.local.u64 	%rd172, [%rd4+360];
	ld.global.u64 	%rd173, [%rd2];
	setp.ne.s64 	%p59, %rd172, %rd173;
	@%p59 bra 	$L__BB0_115;
	ld.local.u32 	%r132, [%rd3+180];
	add.s32 	%r133, %r132, 1;
	st.local.u32 	[%rd3+180], %r133;
$L__BB0_115:
	bar.sync 	0;
	ld.local.u64 	%rd174, [%rd4+368];
	ld.global.u64 	%rd175, [%rd2];
	setp.ne.s64 	%p60, %rd174, %rd175;
	@%p60 bra 	$L__BB0_117;
	ld.local.u32 	%r134, [%rd3+184];
	add.s32 	%r135, %r134, 1;
	st.local.u32 	[%rd3+184], %r135;
$L__BB0_117:
	bar.sync 	0;
	ld.local.u64 	%rd176, [%rd4+376];
	ld.global.u64 	%rd177, [%rd2];
	setp.ne.s64 	%p61, %rd176, %rd177;
	@%p61 bra 	$L__BB0_119;
	ld.local.u32 	%r136, [%rd3+188];
	add.s32 	%r137, %r136, 1;
	st.local.u32 	[%rd3+188], %r137;
$L__BB0_119:
	bar.sync 	0;
	ld.local.u64 	%rd178, [%rd4+384];
	ld.global.u64 	%rd179, [%rd2];
	setp.ne.s64 	%p62, %rd178, %rd179;
	@%p62 bra 	$L__BB0_121;
	ld.local.u32 	%r138, [%rd3+192];
	add.s32 	%r139, %r138, 1;
	st.local.u32 	[%rd3+192], %r139;
$L__BB0_121:
	bar.sync 	0;
	ld.local.u64 	%rd180, [%rd4+392];
	ld.global.u64 	%rd181, [%rd2];
	setp.ne.s64 	%p63, %rd180, %rd181;
	@%p63 bra 	$L__BB0_123;
	ld.local.u32 	%r140, [%rd3+196];
	add.s32 	%r141, %r140, 1;
	st.local.u32 	[%rd3+196], %r141;
$L__BB0_123:
	bar.sync 	0;
	ld.local.u64 	%rd182, [%rd4+400];
	ld.global.u64 	%rd183, [%rd2];
	setp.ne.s64 	%p64, %rd182, %rd183;
	@%p64 bra 	$L__BB0_125;
	ld.local.u32 	%r142, [%rd3+200];
	add.s32 	%r143, %r142, 1;
	st.local.u32 	[%rd3+200], %r143;
$L__BB0_125:
	bar.sync 	0;
	ld.local.u64 	%rd184, [%rd4+408];
	ld.global.u64 	%rd185, [%rd2];
	setp.ne.s64 	%p65, %rd184, %rd185;
	@%p65 bra 	$L__BB0_127;
	ld.local.u32 	%r144, [%rd3+204];
	add.s32 	%r145, %r144, 1;
	st.local.u32 	[%rd3+204], %r145;
$L__BB0_127:
	bar.sync 	0;
	ld.local.u64 	%rd186, [%rd4+416];
	ld.global.u64 	%rd187, [%rd2];
	setp.ne.s64 	%p66, %rd186, %rd187;
	@%p66 bra 	$L__BB0_129;
	ld.local.u32 	%r146, [%rd3+208];
	add.s32 	%r147, %r146, 1;
	st.local.u32 	[%rd3+208], %r147;
$L__BB0_129:
	bar.sync 	0;
	ld.local.u64 	%rd188, [%rd4+424];
	ld.global.u64 	%rd189, [%rd2];
	setp.ne.s64 	%p67, %rd188, %rd189;
	@%p67 bra 	$L__BB0_131;
	ld.local.u32 	%r148, [%rd3+212];
	add.s32 	%r149, %r148, 1;
	st.local.u32 	[%rd3+212], %r149;
$L__BB0_131:
	bar.sync 	0;
	ld.local.u64 	%rd190, [%rd4+432];
	ld.global.u64 	%rd191, [%rd2];
	setp.ne.s64 	%p68, %rd190, %rd191;
	@%p68 bra 	$L__BB0_133;
	ld.local.u32 	%r150, [%rd3+216];
	add.s32 	%r151, %r150, 1;
	st.local.u32 	[%rd3+216], %r151;
$L__BB0_133:
	bar.sync 	0;
	ld.local.u64 	%rd192, [%rd4+440];
	ld.global.u64 	%rd193, [%rd2];
	setp.ne.s64 	%p69, %rd192, %rd193;
	@%p69 bra 	$L__BB0_135;
	ld.local.u32 	%r152, [%rd3+220];
	add.s32 	%r153, %r152, 1;
	st.local.u32 	[%rd3+220], %r153;
$L__BB0_135:
	bar.sync 	0;
	ld.local.u64 	%rd194, [%rd4+448];
	ld.global.u64 	%rd195, [%rd2];
	setp.ne.s64 	%p70, %rd194, %rd195;
	@%p70 bra 	$L__BB0_137;
	ld.local.u32 	%r154, [%rd3+224];
	add.s32 	%r155, %r154, 1;
	st.local.u32 	[%rd3+224], %r155;
$L__BB0_137:
	bar.sync 	0;
	ld.local.u64 	%rd196, [%rd4+456];
	ld.global.u64 	%rd197, [%rd2];
	setp.ne.s64 	%p71, %rd196, %rd197;
	@%p71 bra 	$L__BB0_139;
	ld.local.u32 	%r156, [%rd3+228];
	add.s32 	%r157, %r156, 1;
	st.local.u32 	[%rd3+228], %r157;
$L__BB0_139:
	bar.sync 	0;
	ld.local.u64 	%rd198, [%rd4+464];
	ld.global.u64 	%rd199, [%rd2];
	setp.ne.s64 	%p72, %rd198, %rd199;
	@%p72 bra 	$L__BB0_141;
	ld.local.u32 	%r158, [%rd3+232];
	add.s32 	%r159, %r158, 1;
	st.local.u32 	[%rd3+232], %r159;
$L__BB0_141:
	bar.sync 	0;
	ld.local.u64 	%rd200, [%rd4+472];
	ld.global.u64 	%rd201, [%rd2];
	setp.ne.s64 	%p73, %rd200, %rd201;
	@%p73 bra 	$L__BB0_143;
	ld.local.u32 	%r160, [%rd3+236];
	add.s32 	%r161, %r160, 1;
	st.local.u32 	[%rd3+236], %r161;
$L__BB0_143:
	bar.sync 	0;
	ld.local.u64 	%rd202, [%rd4+480];
	ld.global.u64 	%rd203, [%rd2];
	setp.ne.s64 	%p74, %rd202, %rd203;
	@%p74 bra 	$L__BB0_145;
	ld.local.u32 	%r162, [%rd3+240];
	add.s32 	%r163, %r162, 1;
	st.local.u32 	[%rd3+240], %r163;
$L__BB0_145:
	bar.sync 	0;
	ld.local.u64 	%rd204, [%rd4+488];
	ld.global.u64 	%rd205, [%rd2];
	setp.ne.s64 	%p75, %rd204, %rd205;
	@%p75 bra 	$L__BB0_147;
	ld.local.u32 	%r164, [%rd3+244];
	add.s32 	%r165, %r164, 1;
	st.local.u32 	[%rd3+244], %r165;
$L__BB0_147:
	bar.sync 	0;
	ld.local.u64 	%rd206, [%rd4+496];
	ld.global.u64 	%rd207, [%rd2];
	setp.ne.s64 	%p76, %rd206, %rd207;
	@%p76 bra 	$L__BB0_149;
	ld.local.u32 	%r166, [%rd3+248];
	add.s32 	%r167, %r166, 1;
	st.local.u32 	[%rd3+248], %r167;
$L__BB0_149:
	bar.sync 	0;
	ld.local.u64 	%rd208, [%rd4+504];
	ld.global.u64 	%rd209, [%rd2];
	setp.ne.s64 	%p77, %rd208, %rd209;
	@%p77 bra 	$L__BB0_151;
	ld.local.u32 	%r168, [%rd3+252];
	add.s32 	%r169, %r168, 1;
	st.local.u32 	[%rd3+252], %r169;
$L__BB0_151:
	bar.sync 	0;
	ld.local.u64 	%rd210, [%rd4+512];
	ld.global.u64 	%rd211, [%rd2];
	setp.ne.s64 	%p78, %rd210, %rd211;
	@%p78 bra 	$L__BB0_153;
	ld.local.u32 	%r170, [%rd3+256];
	add.s32 	%r171, %r170, 1;
	st.local.u32 	[%rd3+256], %r171;
$L__BB0_153:
	bar.sync 	0;
	ld.local.u64 	%rd212, [%rd4+520];
	ld.global.u64 	%rd213, [%rd2];
	setp.ne.s64 	%p79, %rd212, %rd213;
	@%p79 bra 	$L__BB0_155;
	ld.local.u32 	%r172, [%rd3+260];
	add.s32 	%r173, %r172, 1;
	st.local.u32 	[%rd3+260], %r173;
$L__BB0_155:
	bar.sync 	0;
	ld.local.u64 	%rd214, [%rd4+528];
	ld.global.u64 	%rd215, [%rd2];
	setp.ne.s64 	%p80, %rd214, %rd215;
	@%p80 bra 	$L__BB0_157;
	ld.local.u32 	%r174, [%rd3+264];
	add.s32 	%r175, %r174, 1;
	st.local.u32 	[%rd3+264], %r175;
$L__BB0_157:
	bar.sync 	0;
	ld.local.u64 	%rd216, [%rd4+536];
	ld.global.u64 	%rd217, [%rd2];
	setp.ne.s64 	%p81, %rd216, %rd217;
	@%p81 bra 	$L__BB0_159;
	ld.local.u32 	%r176, [%rd3+268];
	add.s32 	%r177, %r176, 1;
	st.local.u32 	[%rd3+268], %r177;
$L__BB0_159:
	bar.sync 	0;
	ld.local.u64 	%rd218, [%rd4+544];
	ld.global.u64 	%rd219, [%rd2];
	setp.ne.s64 	%p82, %rd218, %rd219;
	@%p82 bra 	$L__BB0_161;
	ld.local.u32 	%r178, [%rd3+272];
	add.s32 	%r179, %r178, 1;
	st.local.u32 	[%rd3+272], %r179;
$L__BB0_161:
	bar.sync 	0;
	ld.local.u64 	%rd220, [%rd4+552];
	ld.global.u64 	%rd221, [%rd2];
	setp.ne.s64 	%p83, %rd220, %rd221;
	@%p83 bra 	$L__BB0_163;
	ld.local.u32 	%r180, [%rd3+276];
	add.s32 	%r181, %r180, 1;
	st.local.u32 	[%rd3+276], %r181;
$L__BB0_163:
	bar.sync 	0;
	ld.local.u64 	%rd222, [%rd4+560];
	ld.global.u64 	%rd223, [%rd2];
	setp.ne.s64 	%p84, %rd222, %rd223;
	@%p84 bra 	$L__BB0_165;
	ld.local.u32 	%r182, [%rd3+280];
	add.s32 	%r183, %r182, 1;
	st.local.u32 	[%rd3+280], %r183;
$L__BB0_165:
	bar.sync 	0;
	ld.local.u64 	%rd224, [%rd4+568];
	ld.global.u64 	%rd225, [%rd2];
	setp.ne.s64 	%p85, %rd224, %rd225;
	@%p85 bra 	$L__BB0_167;
	ld.local.u32 	%r184, [%rd3+284];
	add.s32 	%r185, %r184, 1;
	st.local.u32 	[%rd3+284], %r185;
$L__BB0_167:
	bar.sync 	0;
	ld.local.u64 	%rd226, [%rd4+576];
	ld.global.u64 	%rd227, [%rd2];
	setp.ne.s64 	%p86, %rd226, %rd227;
	@%p86 bra 	$L__BB0_169;
	ld.local.u32 	%r186, [%rd3+288];
	add.s32 	%r187, %r186, 1;
	st.local.u32 	[%rd3+288], %r187;
$L__BB0_169:
	bar.sync 	0;
	ld.local.u64 	%rd228, [%rd4+584];
	ld.global.u64 	%rd229, [%rd2];
	setp.ne.s64 	%p87, %rd228, %rd229;
	@%p87 bra 	$L__BB0_171;
	ld.local.u32 	%r188, [%rd3+292];
	add.s32 	%r189, %r188, 1;
	st.local.u32 	[%rd3+292], %r189;
$L__BB0_171:
	bar.sync 	0;
	ld.local.u64 	%rd230, [%rd4+592];
	ld.global.u64 	%rd231, [%rd2];
	setp.ne.s64 	%p88, %rd230, %rd231;
	@%p88 bra 	$L__BB0_173;
	ld.local.u32 	%r190, [%rd3+296];
	add.s32 	%r191, %r190, 1;
	st.local.u32 	[%rd3+296], %r191;
$L__BB0_173:
	bar.sync 	0;
	ld.local.u64 	%rd232, [%rd4+600];
	ld.global.u64 	%rd233, [%rd2];
	setp.ne.s64 	%p89, %rd232, %rd233;
	@%p89 bra 	$L__BB0_175;
	ld.local.u32 	%r192, [%rd3+300];
	add.s32 	%r193, %r192, 1;
	st.local.u32 	[%rd3+300], %r193;
$L__BB0_175:
	bar.sync 	0;
	ld.local.u64 	%rd234, [%rd4+608];
	ld.global.u64 	%rd235, [%rd2];
	setp.ne.s64 	%p90, %rd234, %rd235;
	@%p90 bra 	$L__BB0_177;
	ld.local.u32 	%r194, [%rd3+304];
	add.s32 	%r195, %r194, 1;
	st.local.u32 	[%rd3+304], %r195;
$L__BB0_177:
	bar.sync 	0;
	ld.local.u64 	%rd236, [%rd4+616];
	ld.global.u64 	%rd237, [%rd2];
	setp.ne.s64 	%p91, %rd236, %rd237;
	@%p91 bra 	$L__BB0_179;
	ld.local.u32 	%r196, [%rd3+308];
	add.s32 	%r197, %r196, 1;
	st.local.u32 	[%rd3+308], %r197;
$L__BB0_179:
	bar.sync 	0;
	ld.local.u64 	%rd238, [%rd4+624];
	ld.global.u64 	%rd239, [%rd2];
	setp.ne.s64 	%p92, %rd238, %rd239;
	@%p92 bra 	$L__BB0_181;
	ld.local.u32 	%r198, [%rd3+312];
	add.s32 	%r199, %r198, 1;
	st.local.u32 	[%rd3+312], %r199;
$L__BB0_181:
	bar.sync 	0;
	ld.local.u64 	%rd240, [%rd4+632];
	ld.global.u64 	%rd241, [%rd2];
	setp.ne.s64 	%p93, %rd240, %rd241;
	@%p93 bra 	$L__BB0_183;
	ld.local.u32 	%r200, [%rd3+316];
	add.s32 	%r201, %r200, 1;
	st.local.u32 	[%rd3+316], %r201;
$L__BB0_183:
	bar.sync 	0;
	ld.local.u64 	%rd242, [%rd4+640];
	ld.global.u64 	%rd243, [%rd2];
	setp.ne.s64 	%p94, %rd242, %rd243;
	@%p94 bra 	$L__BB0_185;
	ld.local.u32 	%r202, [%rd3+320];
	add.s32 	%r203, %r202, 1;
	st.local.u32 	[%rd3+320], %r203;
$L__BB0_185:
	bar.sync 	0;
	ld.local.u64 	%rd244, [%rd4+648];
	ld.global.u64 	%rd245, [%rd2];
	setp.ne.s64 	%p95, %rd244, %rd245;
	@%p95 bra 	$L__BB0_187;
	ld.local.u32 	%r204, [%rd3+324];
	add.s32 	%r205, %r204, 1;
	st.local.u32 	[%rd3+324], %r205;
$L__BB0_187:
	bar.sync 	0;
	ld.local.u64 	%rd246, [%rd4+656];
	ld.global.u64 	%rd247, [%rd2];
	setp.ne.s64 	%p96, %rd246, %rd247;
	@%p96 bra 	$L__BB0_189;
	ld.local.u32 	%r206, [%rd3+328];
	add.s32 	%r207, %r206, 1;
	st.local.u32 	[%rd3+328], %r207;
$L__BB0_189:
	bar.sync 	0;
	ld.local.u64 	%rd248, [%rd4+664];
	ld.global.u64 	%rd249, [%rd2];
	setp.ne.s64 	%p97, %rd248, %rd249;
	@%p97 bra 	$L__BB0_191;
	ld.local.u32 	%r208, [%rd3+332];
	add.s32 	%r209, %r208, 1;
	st.local.u32 	[%rd3+332], %r209;
$L__BB0_191:
	bar.sync 	0;
	ld.local.u64 	%rd250, [%rd4+672];
	ld.global.u64 	%rd251, [%rd2];
	setp.ne.s64 	%p98, %rd250, %rd251;
	@%p98 bra 	$L__BB0_193;
	ld.local.u32 	%r210, [%rd3+336];
	add.s32 	%r211, %r210, 1;
	st.local.u32 	[%rd3+336], %r211;
$L__BB0_193:
	bar.sync 	0;
	ld.local.u64 	%rd252, [%rd4+680];
	ld.global.u64 	%rd253, [%rd2];
	setp.ne.s64 	%p99, %rd252, %rd253;
	@%p99 bra 	$L__BB0_195;
	ld.local.u32 	%r212, [%rd3+340];
	add.s32 	%r213, %r212, 1;
	st.local.u32 	[%rd3+340], %r213;
$L__BB0_195:
	bar.sync 	0;
	ld.local.u64 	%rd254, [%rd4+688];
	ld.global.u64 	%rd255, [%rd2];
	setp.ne.s64 	%p100, %rd254, %rd255;
	@%p100 bra 	$L__BB0_197;
	ld.local.u32 	%r214, [%rd3+344];
	add.s32 	%r215, %r214, 1;
	st.local.u32 	[%rd3+344], %r215;
$L__BB0_197:
	bar.sync 	0;
	ld.local.u64 	%rd256, [%rd4+696];
	ld.global.u64 	%rd257, [%rd2];
	setp.ne.s64 	%p101, %rd256, %rd257;
	@%p101 bra 	$L__BB0_199;
	ld.local.u32 	%r216, [%rd3+348];
	add.s32 	%r217, %r216, 1;
	st.local.u32 	[%rd3+348], %r217;
$L__BB0_199:
	bar.sync 	0;
	ld.local.u64 	%rd258, [%rd4+704];
	ld.global.u64 	%rd259, [%rd2];
	setp.ne.s64 	%p102, %rd258, %rd259;
	@%p102 bra 	$L__BB0_201;
	ld.local.u32 	%r218, [%rd3+352];
	add.s32 	%r219, %r218, 1;
	st.local.u32 	[%rd3+352], %r219;
$L__BB0_201:
	bar.sync 	0;
	ld.local.u64 	%rd260, [%rd4+712];
	ld.global.u64 	%rd261, [%rd2];
	setp.ne.s64 	%p103, %rd260, %rd261;
	@%p103 bra 	$L__BB0_203;
	ld.local.u32 	%r220, [%rd3+356];
	add.s32 	%r221, %r220, 1;
	st.local.u32 	[%rd3+356], %r221;
$L__BB0_203:
	bar.sync 	0;
	ld.local.u64 	%rd262, [%rd4+720];
	ld.global.u64 	%rd263, [%rd2];
	setp.ne.s64 	%p104, %rd262, %rd263;
	@%p104 bra 	$L__BB0_205;
	ld.local.u32 	%r222, [%rd3+360];
	add.s32 	%r223, %r222, 1;
	st.local.u32 	[%rd3+360], %r223;
$L__BB0_205:
	bar.sync 	0;
	ld.local.u64 	%rd264, [%rd4+728];
	ld.global.u64 	%rd265, [%rd2];
	setp.ne.s64 	%p105, %rd264, %rd265;
	@%p105 bra 	$L__BB0_207;
	ld.local.u32 	%r224, [%rd3+364];
	add.s32 	%r225, %r224, 1;
	st.local.u32 	[%rd3+364], %r225;
$L__BB0_207:
	bar.sync 	0;
	ld.local.u64 	%rd266, [%rd4+736];
	ld.global.u64 	%rd267, [%rd2];
	setp.ne.s64 	%p106, %rd266, %rd267;
	@%p106 bra 	$L__BB0_209;
	ld.local.u32 	%r226, [%rd3+368];
	add.s32 	%r227, %r226, 1;
	st.local.u32 	[%rd3+368], %r227;
$L__BB0_209:
	bar.sync 	0;
	ld.local.u64 	%rd268, [%rd4+744];
	ld.global.u64 	%rd269, [%rd2];
	setp.ne.s64 	%p107, %rd268, %rd269;
	@%p107 bra 	$L__BB0_211;
	ld.local.u32 	%r228, [%rd3+372];
	add.s32 	%r229, %r228, 1;
	st.local.u32 	[%rd3+372], %r229;
$L__BB0_211:
	bar.sync 	0;
	ld.local.u64 	%rd270, [%rd4+752];
	ld.global.u64 	%rd271, [%rd2];
	setp.ne.s64 	%p108, %rd270, %rd271;
	@%p108 bra 	$L__BB0_213;
	ld.local.u32 	%r230, [%rd3+376];
	add.s32 	%r231, %r230, 1;
	st.local.u32 	[%rd3+376], %r231;
$L__BB0_213:
	bar.sync 	0;
	ld.local.u64 	%rd272, [%rd4+760];
	ld.global.u64 	%rd273, [%rd2];
	setp.ne.s64 	%p109, %rd272, %rd273;
	@%p109 bra 	$L__BB0_215;
	ld.local.u32 	%r232, [%rd3+380];
	add.s32 	%r233, %r232, 1;
	st.local.u32 	[%rd3+380], %r233;
$L__BB0_215:
	bar.sync 	0;
	ld.local.u64 	%rd274, [%rd4+768];
	ld.global.u64 	%rd275, [%rd2];
	setp.ne.s64 	%p110, %rd274, %rd275;
	@%p110 bra 	$L__BB0_217;
	ld.local.u32 	%r234, [%rd3+384];
	add.s32 	%r235, %r234, 1;
	st.local.u32 	[%rd3+384], %r235;
$L__BB0_217:
	bar.sync 	0;
	ld.local.u64 	%rd276, [%rd4+776];
	ld.global.u64 	%rd277, [%rd2];
	setp.ne.s64 	%p111, %rd276, %rd277;
	@%p111 bra 	$L__BB0_219;
	ld.local.u32 	%r236, [%rd3+388];
	add.s32 	%r237, %r236, 1;
	st.local.u32 	[%rd3+388], %r237;
$L__BB0_219:
	bar.sync 	0;
	ld.local.u64 	%rd278, [%rd4+784];
	ld.global.u64 	%rd279, [%rd2];
	setp.ne.s64 	%p112, %rd278, %rd279;
	@%p112 bra 	$L__BB0_221;
	ld.local.u32 	%r238, [%rd3+392];
	add.s32 	%r239, %r238, 1;
	st.local.u32 	[%rd3+392], %r239;
$L__BB0_221:
	bar.sync 	0;
	ld.local.u64 	%rd280, [%rd4+792];
	ld.global.u64 	%rd281, [%rd2];
	setp.ne.s64 	%p113, %rd280, %rd281;
	@%p113 bra 	$L__BB0_223;
	ld.local.u32 	%r240, [%rd3+396];
	add.s32 	%r241, %r240, 1;
	st.local.u32 	[%rd3+396], %r241;
$L__BB0_223:
	bar.sync 	0;
	ld.local.u64 	%rd282, [%rd4+800];
	ld.global.u64 	%rd283, [%rd2];
	setp.ne.s64 	%p114, %rd282, %rd283;
	@%p114 bra 	$L__BB0_225;
	ld.local.u32 	%r242, [%rd3+400];
	add.s32 	%r243, %r242, 1;
	st.local.u32 	[%rd3+400], %r243;
$L__BB0_225:
	bar.sync 	0;
	ld.local.u64 	%rd284, [%rd4+808];
	ld.global.u64 	%rd285, [%rd2];
	setp.ne.s64 	%p115, %rd284, %rd285;
	@%p115 bra 	$L__BB0_227;
	ld.local.u32 	%r244, [%rd3+404];
	add.s32 	%r245, %r244, 1;
	st.local.u32 	[%rd3+404], %r245;
$L__BB0_227:
	bar.sync 	0;
	bar.sync 	0;
	bar.sync 	0;
	bar.sync 	0;
	bar.sync 	0;
	bar.sync 	0;
	bar.sync 	0;
	bar.sync 	0;
	bar.sync 	0;
	bar.sync 	0;
	bar.sync 	0;
	bar.sync 	0;
	bar.sync 	0;
	bar.sync 	0;
	bar.sync 	0;
	bar.sync 	0;
	bar.sync 	0;
	bar.sync 	0;
	bar.sync 	0;
	bar.sync 	0;
	bar.sync 	0;
	bar.sync 	0;
	bar.sync 	0;
	bar.sync 	0;
	bar.sync 	0;
	bar.sync 	0;
	bar.sync 	0;
	ret;

}
	// .globl	_ZN3cub18CUB_300001_SM_10006detail11EmptyKernelIvEEvv
.visible .entry _ZN3cub18CUB_300001_SM_10006detail11EmptyKernelIvEEvv()
{


	ret;

}


// ===== COMPILED SASS (sm_100) =====

	.target	sm_100

	.elftype	@"ET_EXEC"


//--------------------- .note.nv.tkinfo           --------------------------
	.section	.note.nv.tkinfo,"",@"SHT_NOTE"
	.sectionflags	@"SHF_NOTE_NV_TKINFO"
	.tkinfo
        /*0018*/ 	.word	0x00000002
        /*0030*/ 	.string	""
        /*0030*/ 	.string	"ptxas"
        /*0030*/ 	.string	"Cuda compilation tools, release 13.0, V13.0.88"
        /*0030*/ 	.string	"Build cuda_13.0.r13.0/compiler.36424714_0"
        /*0030*/ 	.string	"-arch sm_100 -m 64 "



//--------------------- .note.nv.cuinfo           --------------------------
	.section	.note.nv.cuinfo,"",@"SHT_NOTE"
	.sectionflags	@"SHF_NOTE_NV_CUINFO"
        /*0018*/ 	.short	0x0002
        /*001a*/ 	.short	0x0064
        /*001c*/ 	.short	0x0082
	.zero		2


//--------------------- .nv.info                  --------------------------
	.section	.nv.info,"",@"SHT_CUDA_INFO"
	.align	4


	//----- nvinfo : EIATTR_REGCOUNT
	.align		4
        /*0000*/ 	.byte	0x04, 0x2f
        /*0002*/ 	.short	(.L_47 - .L_46)
	.align		4
.L_46:
        /*0004*/ 	.word	index@(_Z9cspincudaPmS_P10SORTSTRUCTS1_)
        /*0008*/ 	.word	0x0000001f


	//----- nvinfo : EIATTR_FRAME_SIZE
	.align		4
.L_47:
        /*000c*/ 	.byte	0x04, 0x11
        /*000e*/ 	.short	(.L_49 - .L_48)
	.align		4
.L_48:
        /*0010*/ 	.word	index@(_Z9cspincudaPmS_P10SORTSTRUCTS1_)
        /*0014*/ 	.word	0x00000620


	//----- nvinfo : EIATTR_REGCOUNT
	.align		4
.L_49:
        /*0018*/ 	.byte	0x04, 0x2f
        /*001a*/ 	.short	(.L_51 - .L_50)
	.align		4
.L_50:
        /*001c*/ 	.word	index@(_ZN3cub18CUB_300001_SM_10006detail11EmptyKernelIvEEvv)
        /*0020*/ 	.word	0x00000004


	//----- nvinfo : EIATTR_FRAME_SIZE
	.align		4
.L_51:
        /*0024*/ 	.byte	0x04, 0x11
        /*0026*/ 	.short	(.L_53 - .L_52)
	.align		4
.L_52:
        /*0028*/ 	.word	index@(_ZN3cub18CUB_300001_SM_10006detail11EmptyKernelIvEEvv)
        /*002c*/ 	.word	0x00000000


	//----- nvinfo : EIATTR_MIN_STACK_SIZE
	.align		4
.L_53:
        /*0030*/ 	.byte	0x04, 0x12
        /*0032*/ 	.short	(.L_55 - .L_54)
	.align		4
.L_54:
        /*0034*/ 	.word	index@(_ZN3cub18CUB_300001_SM_10006detail11EmptyKernelIvEEvv)
        /*0038*/ 	.word	0x00000000


	//----- nvinfo : EIATTR_MIN_STACK_SIZE
	.align		4
.L_55:
        /*003c*/ 	.byte	0x04, 0x12
        /*003e*/ 	.short	(.L_57 - .L_56)
	.align		4
.L_56:
        /*0040*/ 	.word	index@(_Z9cspincudaPmS_P10SORTSTRUCTS1_)
        /*0044*/ 	.word	0x00000620
.L_57:


//--------------------- .nv.compat                --------------------------
	.section	.nv.compat,"",@"SHT_CUDA_COMPAT_INFO"
	.align	4
        /*0000*/ 	.byte	0x02, 0x09, 0x00, 0x00, 0x02, 0x02, 0x01, 0x00, 0x02, 0x05, 0x05, 0x00, 0x03, 0x07, 0x01, 0x01
        /*0010*/ 	.byte	0x02, 0x03, 0x00, 0x00, 0x02, 0x06, 0x01, 0x00, 0x04, 0x0b, 0x08, 0x00, 0x09, 0x00, 0x00, 0x00
        /*0020*/ 	.byte	0x00, 0x00, 0x00, 0x00


//--------------------- .nv.info._ZN3cub18CUB_300001_SM_10006detail11EmptyKernelIvEEvv --------------------------
	.section	.nv.info._ZN3cub18CUB_300001_SM_10006detail11EmptyKernelIvEEvv,"",@"SHT_CUDA_INFO"
	.sectionflags	@""
	.align	4


	//----- nvinfo : EIATTR_CUDA_API_VERSION
	.align		4
        /*0000*/ 	.byte	0x04, 0x37
        /*0002*/ 	.short	(.L_59 - .L_58)
.L_58:
        /*0004*/ 	.word	0x00000082


	//----- nvinfo : EIATTR_SPARSE_MMA_MASK
	.align		4
.L_59:
        /*0008*/ 	.byte	0x03, 0x50
        /*000a*/ 	.short	0x0000


	//----- nvinfo : EIATTR_MAXREG_COUNT
	.align		4
        /*000c*/ 	.byte	0x03, 0x1b
        /*000e*/ 	.short	0x00ff


	//----- nvinfo : EIATTR_MERCURY_ISA_VERSION
	.align		4
        /*0010*/ 	.byte	0x03, 0x5f
        /*0012*/ 	.short	0x0101


	//----- nvinfo : EIATTR_VRC_CTA_INIT_COUNT
	.align		4
        /*0014*/ 	.byte	0x02, 0x4a
	.zero		1
	.zero		1


	//----- nvinfo : EIATTR_EXIT_INSTR_OFFSETS
	.align		4
        /*0018*/ 	.byte	0x04, 0x1c
        /*001a*/ 	.short	(.L_61 - .L_60)


	//   ....[0]....
.L_60:
        /*001c*/ 	.word	0x00000010


	//----- nvinfo : EIATTR_SW_WAR
	.align		4
.L_61:
        /*0020*/ 	.byte	0x04, 0x36
        /*0022*/ 	.short	(.L_63 - .L_62)
.L_62:
        /*0024*/ 	.word	0x00000008
.L_63:


//--------------------- .nv.info._Z9cspincudaPmS_P10SORTSTRUCTS1_ --------------------------
	.section	.nv.info._Z9cspincudaPmS_P10SORTSTRUCTS1_,"",@"SHT_CUDA_INFO"
	.sectionflags	@""
	.align	4


	//----- nvinfo : EIATTR_CUDA_API_VERSION
	.align		4
        /*0000*/ 	.byte	0x04, 0x37
        /*0002*/ 	.short	(.L_65 - .L_64)
.L_64:
        /*0004*/ 	.word	0x00000082


	//----- nvinfo : EIATTR_KPARAM_INFO
	.align		4
.L_65:
        /*0008*/ 	.byte	0x04, 0x17
        /*000a*/ 	.short	(.L_67 - .L_66)
.L_66:
        /*000c*/ 	.word	0x00000000
        /*0010*/ 	.short	0x0003
        /*0012*/ 	.short	0x0018
        /*0014*/ 	.byte	0x00, 0xf5, 0x21, 0x00


	//----- nvinfo : EIATTR_KPARAM_INFO
	.align		4
.L_67:
        /*0018*/ 	.byte	0x04, 0x17
        /*001a*/ 	.short	(.L_69 - .L_68)
.L_68:
        /*001c*/ 	.word	0x00000000
        /*0020*/ 	.short	0x0002
        /*0022*/ 	.short	0x0010
        /*0024*/ 	.byte	0x00, 0xf5, 0x21, 0x00


	//----- nvinfo : EIATTR_KPARAM_INFO
	.align		4
.L_69:
        /*0028*/ 	.byte	0x04, 0x17
        /*002a*/ 	.short	(.L_71 - .L_70)
.L_70:
        /*002c*/ 	.word	0x00000000
        /*0030*/ 	.short	0x0001
        /*0032*/ 	.short	0x0008
        /*0034*/ 	.byte	0x00, 0xf5, 0x21, 0x00


	//----- nvinfo : EIATTR_KPARAM_INFO
	.align		4
.L_71:
        /*0038*/ 	.byte	0x04, 0x17
        /*003a*/ 	.short	(.L_73 - .L_72)
.L_72:
        /*003c*/ 	.word	0x00000000
        /*0040*/ 	.short	0x0000
        /*0042*/ 	.short	0x0000
        /*0044*/ 	.byte	0x00, 0xf5, 0x21, 0x00


	//----- nvinfo : EIATTR_SPARSE_MMA_MASK
	.align		4
.L_73:
        /*0048*/ 	.byte	0x03, 0x50
        /*004a*/ 	.short	0x0000


	//----- nvinfo : EIATTR_MAXREG_COUNT
	.align		4
        /*004c*/ 	.byte	0x03, 0x1b
        /*004e*/ 	.short	0x00ff


	//----- nvinfo : EIATTR_NUM_BARRIERS
	.align		4
        /*0050*/ 	.byte	0x02, 0x4c
        /*0052*/ 	.byte	0x01
	.zero		1


	//----- nvinfo : EIATTR_EXTERNS
	.align		4
        /*0054*/ 	.byte	0x04, 0x0f
        /*0056*/ 	.short	(.L_75 - .L_74)


	//   ....[0]....
	.align		4
.L_74:
        /*0058*/ 	.word	index@(vprintf)


	//----- nvinfo : EIATTR_MERCURY_ISA_VERSION
	.align		4
.L_75:
        /*005c*/ 	.byte	0x03, 0x5f
        /*005e*/ 	.short	0x0101


	//----- nvinfo : EIATTR_VRC_CTA_INIT_COUNT
	.align		4
        /*0060*/ 	.byte	0x02, 0x4a
	.zero		1
	.zero		1


	//----- nvinfo : EIATTR_SYSCALL_OFFSETS
	.align		4
        /*0064*/ 	.byte	0x04, 0x46
        /*0066*/ 	.short	(.L_77 - .L_76)


	//   ....[0]....
.L_76:
        /*0068*/ 	.word	0x00000b30


	//----- nvinfo : EIATTR_EXIT_INSTR_OFFSETS
	.align		4
.L_77:
        /*006c*/ 	.byte	0x04, 0x1c
        /*006e*/ 	.short	(.L_79 - .L_78)


	//   ....[0]....
.L_78:
        /*0070*/ 	.word	0x00004000


	//----- nvinfo : EIATTR_CRS_STACK_SIZE
	.align		4
.L_79:
        /*0074*/ 	.byte	0x04, 0x1e
        /*0076*/ 	.short	(.L_81 - .L_80)
.L_80:
        /*0078*/ 	.word	0x00000000


	//----- nvinfo : EIATTR_CBANK_PARAM_SIZE
	.align		4
.L_81:
        /*007c*/ 	.byte	0x03, 0x19
        /*007e*/ 	.short	0x0020


	//----- nvinfo : EIATTR_PARAM_CBANK
	.align		4
        /*0080*/ 	.byte	0x04, 0x0a
        /*0082*/ 	.short	(.L_83 - .L_82)
	.align		4
.L_82:
        /*0084*/ 	.word	index@(.nv.constant0._Z9cspincudaPmS_P10SORTSTRUCTS1_)
        /*0088*/ 	.short	0x0380
        /*008a*/ 	.short	0x0020


	//----- nvinfo : EIATTR_SW_WAR
	.align		4
.L_83:
        /*008c*/ 	.byte	0x04, 0x36
        /*008e*/ 	.short	(.L_85 - .L_84)
.L_84:
        /*0090*/ 	.word	0x00000008
.L_85:


//--------------------- .nv.callgraph             --------------------------
	.section	.nv.callgraph,"",@"SHT_CUDA_CALLGRAPH"
	.align	4
	.sectionentsize	8
	.align		4
        /*0000*/ 	.word	0x00000000
	.align		4
        /*0004*/ 	.word	0xffffffff
	.align		4
        /*0008*/ 	.word	index@(_Z9cspincudaPmS_P10SORTSTRUCTS1_)
	.align		4
        /*000c*/ 	.word	index@(vprintf)
	.align		4
        /*0010*/ 	.word	0x00000000
	.align		4
        /*0014*/ 	.word	0xfffffffe
	.align		4
        /*0018*/ 	.word	0x00000000
	.align		4
        /*001c*/ 	.word	0xfffffffd
	.align		4
        /*0020*/ 	.word	0x00000000
	.align		4
        /*0024*/ 	.word	0xfffffffc


//--------------------- .nv.constant4             --------------------------
	.section	.nv.constant4,"a",@progbits
	.align	8
	.align		8
.nv.constant4:
        /*0000*/ 	.dword	_ZN34_INTERNAL_79242053_4_k_cu_e23db3e04cuda3std3__45__cpo5beginE
	.align		8
        /*0008*/ 	.dword	_ZN34_INTERNAL_79242053_4_k_cu_e23db3e04cuda3std3__45__cpo3endE
	.align		8
        /*0010*/ 	.dword	_ZN34_INTERNAL_79242053_4_k_cu_e23db3e04cuda3std3__45__cpo6cbeginE
	.align		8
        /*0018*/ 	.dword	_ZN34_INTERNAL_79242053_4_k_cu_e23db3e04cuda3std3__45__cpo4cendE
	.align		8
        /*0020*/ 	.dword	_ZN34_INTERNAL_79242053_4_k_cu_e23db3e04cuda3std3__45__cpo6rbeginE
	.align		8
        /*0028*/ 	.dword	_ZN34_INTERNAL_79242053_4_k_cu_e23db3e04cuda3std3__45__cpo4rendE
	.align		8
        /*0030*/ 	.dword	_ZN34_INTERNAL_79242053_4_k_cu_e23db3e04cuda3std3__45__cpo7crbeginE
	.align		8
        /*0038*/ 	.dword	_ZN34_INTERNAL_79242053_4_k_cu_e23db3e04cuda3std3__45__cpo5crendE
	.align		8
        /*0040*/ 	.dword	_ZN34_INTERNAL_79242053_4_k_cu_e23db3e04cuda3std3__436_GLOBAL__N__79242053_4_k_cu_e23db3e06ignoreE
	.align		8
        /*0048*/ 	.dword	_ZN34_INTERNAL_79242053_4_k_cu_e23db3e04cuda3std3__419piecewise_constructE
	.align		8
        /*0050*/ 	.dword	_ZN34_INTERNAL_79242053_4_k_cu_e23db3e04cuda3std3__48in_placeE
	.align		8
        /*0058*/ 	.dword	_ZN34_INTERNAL_79242053_4_k_cu_e23db3e04cuda3std3__420unreachable_sentinelE
	.align		8
        /*0060*/ 	.dword	_ZN34_INTERNAL_79242053_4_k_cu_e23db3e04cuda3std3__47nulloptE
	.align		8
        /*0068*/ 	.dword	_ZN34_INTERNAL_79242053_4_k_cu_e23db3e04cuda3std3__48unexpectE
	.align		8
        /*0070*/ 	.dword	_ZN34_INTERNAL_79242053_4_k_cu_e23db3e04cuda3std6ranges3__45__cpo4swapE
	.align		8
        /*0078*/ 	.dword	_ZN34_INTERNAL_79242053_4_k_cu_e23db3e04cuda3std6ranges3__45__cpo9iter_moveE
	.align		8
        /*0080*/ 	.dword	_ZN34_INTERNAL_79242053_4_k_cu_e23db3e04cuda3std6ranges3__45__cpo5beginE
	.align		8
        /*0088*/ 	.dword	_ZN34_INTERNAL_79242053_4_k_cu_e23db3e04cuda3std6ranges3__45__cpo3endE
	.align		8
        /*0090*/ 	.dword	_ZN34_INTERNAL_79242053_4_k_cu_e23db3e04cuda3std6ranges3__45__cpo6cbeginE
	.align		8
        /*0098*/ 	.dword	_ZN34_INTERNAL_79242053_4_k_cu_e23db3e04cuda3std6ranges3__45__cpo4cendE
	.align		8
        /*00a0*/ 	.dword	_ZN34_INTERNAL_79242053_4_k_cu_e23db3e04cuda3std6ranges3__45__cpo7advanceE
	.align		8
        /*00a8*/ 	.dword	_ZN34_INTERNAL_79242053_4_k_cu_e23db3e04cuda3std6ranges3__45__cpo9iter_swapE
	.align		8
        /*00b0*/ 	.dword	_ZN34_INTERNAL_79242053_4_k_cu_e23db3e04cuda3std6ranges3__45__cpo4nextE
	.align		8
        /*00b8*/ 	.dword	_ZN34_INTERNAL_79242053_4_k_cu_e23db3e04cuda3std6ranges3__45__cpo4prevE
	.align		8
        /*00c0*/ 	.dword	_ZN34_INTERNAL_79242053_4_k_cu_e23db3e04cuda3std6ranges3__45__cpo4dataE
	.align		8
        /*00c8*/ 	.dword	_ZN34_INTERNAL_79242053_4_k_cu_e23db3e04cuda3std6ranges3__45__cpo5cdataE
	.align		8
        /*00d0*/ 	.dword	_ZN34_INTERNAL_79242053_4_k_cu_e23db3e04cuda3std6ranges3__45__cpo4sizeE
	.align		8
        /*00d8*/ 	.dword	_ZN34_INTERNAL_79242053_4_k_cu_e23db3e04cuda3std6ranges3__45__cpo5ssizeE
	.align		8
        /*00e0*/ 	.dword	_ZN34_INTERNAL_79242053_4_k_cu_e23db3e04cuda3std6ranges3__45__cpo8distanceE
	.align		8
        /*00e8*/ 	.dword	_ZN34_INTERNAL_79242053_4_k_cu_e23db3e06thrust24THRUST_300001_SM_1000_NS8cuda_cub3parE
	.align		8
        /*00f0*/ 	.dword	_ZN34_INTERNAL_79242053_4_k_cu_e23db3e06thrust24THRUST_300001_SM_1000_NS8cuda_cub10par_nosyncE
	.align		8
        /*00f8*/ 	.dword	_ZN34_INTERNAL_79242053_4_k_cu_e23db3e06thrust24THRUST_300001_SM_1000_NS6system6detail10sequential3seqE
	.align		8
        /*0100*/ 	.dword	_ZN34_INTERNAL_79242053_4_k_cu_e23db3e06thrust24THRUST_300001_SM_1000_NS6system3cpp3parE
	.align		8
        /*0108*/ 	.dword	_ZN34_INTERNAL_79242053_4_k_cu_e23db3e06thrust24THRUST_300001_SM_1000_NS12placeholders2_1E
	.align		8
        /*0110*/ 	.dword	_ZN34_INTERNAL_79242053_4_k_cu_e23db3e06thrust24THRUST_300001_SM_1000_NS12placeholders2_2E
	.align		8
        /*0118*/ 	.dword	_ZN34_INTERNAL_79242053_4_k_cu_e23db3e06thrust24THRUST_300001_SM_1000_NS12placeholders2_3E
	.align		8
        /*0120*/ 	.dword	_ZN34_INTERNAL_79242053_4_k_cu_e23db3e06thrust24THRUST_300001_SM_1000_NS12placeholders2_4E
	.align		8
        /*0128*/ 	.dword	_ZN34_INTERNAL_79242053_4_k_cu_e23db3e06thrust24THRUST_300001_SM_1000_NS12placeholders2_5E
	.align		8
        /*0130*/ 	.dword	_ZN34_INTERNAL_79242053_4_k_cu_e23db3e06thrust24THRUST_300001_SM_1000_NS12placeholders2_6E
	.align		8
        /*0138*/ 	.dword	_ZN34_INTERNAL_79242053_4_k_cu_e23db3e06thrust24THRUST_300001_SM_1000_NS12placeholders2_7E
	.align		8
        /*0140*/ 	.dword	_ZN34_INTERNAL_79242053_4_k_cu_e23db3e06thrust24THRUST_300001_SM_1000_NS12placeholders2_8E
	.align		8
        /*0148*/ 	.dword	_ZN34_INTERNAL_79242053_4_k_cu_e23db3e06thrust24THRUST_300001_SM_1000_NS12placeholders2_9E
	.align		8
        /*0150*/ 	.dword	_ZN34_INTERNAL_79242053_4_k_cu_e23db3e06thrust24THRUST_300001_SM_1000_NS12placeholders3_10E
	.align		8
        /*0158*/ 	.dword	_ZN34_INTERNAL_79242053_4_k_cu_e23db3e06thrust24THRUST_300001_SM_1000_NS3seqE
	.align		8
        /*0160*/ 	.dword	_ZN34_INTERNAL_79242053_4_k_cu_e23db3e06thrust24THRUST_300001_SM_1000_NS6deviceE
	.align		8
        /*0168*/ 	.dword	$str
	.align		8
        /*0170*/ 	.dword	vprintf


//--------------------- .text._ZN3cub18CUB_300001_SM_10006detail11EmptyKernelIvEEvv --------------------------
	.section	.text._ZN3cub18CUB_300001_SM_10006detail11EmptyKernelIvEEvv,"ax",@progbits
	.align	128
        .global         _ZN3cub18CUB_300001_SM_10006detail11EmptyKernelIvEEvv
        .type           _ZN3cub18CUB_300001_SM_10006detail11EmptyKernelIvEEvv,@function
        .size           _ZN3cub18CUB_300001_SM_10006detail11EmptyKernelIvEEvv,(.L_x_13 - _ZN3cub18CUB_300001_SM_10006detail11EmptyKernelIvEEvv)
        .other          _ZN3cub18CUB_300001_SM_10006detail11EmptyKernelIvEEvv,@"STO_CUDA_ENTRY STV_DEFAULT"
_ZN3cub18CUB_300001_SM_10006detail11EmptyKernelIvEEvv:
.text._ZN3cub18CUB_300001_SM_10006detail11EmptyKernelIvEEvv:
[----:B------:R-:W-:Y:S01]  /*0000*/  LDC R1, c[0x0][0x37c] ;  /* 0x0000df00ff017b82 */ /* 0x000fe20000000800 */
[----:B------:R-:W-:Y:S05]  /*0010*/  EXIT ;  /* 0x000000000000794d */ /* 0x000fea0003800000 */
.L_x_0:
[----:B------:R-:W-:-:S00]  /*0020*/  BRA `(.L_x_0) ;  /* 0xfffffffc00fc7947 */ /* 0x000fc0000383ffff */
[----:B------:R-:W-:-:S00]  /*0030*/  NOP ;  /* 0x0000000000007918 */ /* 0x000fc00000000000 */
        /* <DEDUP_REMOVED lines=12> */
.L_x_13:


//--------------------- .text._Z9cspincudaPmS_P10SORTSTRUCTS1_ --------------------------
	.section	.text._Z9cspincudaPmS_P10SORTSTRUCTS1_,"ax",@progbits
	.align	128
        .global         _Z9cspincudaPmS_P10SORTSTRUCTS1_
        .type           _Z9cspincudaPmS_P10SORTSTRUCTS1_,@function
        .size           _Z9cspincudaPmS_P10SORTSTRUCTS1_,(.L_x_14 - _Z9cspincudaPmS_P10SORTSTRUCTS1_)
        .other          _Z9cspincudaPmS_P10SORTSTRUCTS1_,@"STO_CUDA_ENTRY STV_DEFAULT"
_Z9cspincudaPmS_P10SORTSTRUCTS1_:
.text._Z9cspincudaPmS_P10SORTSTRUCTS1_:
[----:B------:R-:W0:Y:S01]  /*0000*/  LDC R1, c[0x0][0x37c] ;  /* 0x0000df00ff017b82 */ /* 0x000e220000000800 */
[----:B------:R-:W1:Y:S01]  /*0010*/  S2R R3, SR_TID.Y ;  /* 0x0000000000037919 */ /* 0x000e620000002200 */
[----:B------:R-:W2:Y:S06]  /*0020*/  LDCU UR6, c[0x0][0x2fc] ;  /* 0x00005f80ff0677ac */ /* 0x000eac0008000800 */
[----:B------:R-:W1:Y:S01]  /*0030*/  S2UR UR7, SR_CTAID.Y ;  /* 0x00000000000779c3 */ /* 0x000e620000002600 */
[----:B0-----:R-:W-:Y:S01]  /*0040*/  VIADD R1, R1, 0xfffff9e0 ;  /* 0xfffff9e001017836 */ /* 0x001fe20000000000 */
[----:B------:R-:W0:Y:S01]  /*0050*/  S2R R12, SR_TID.X ;  /* 0x00000000000c7919 */ /* 0x000e220000002100 */
[----:B------:R-:W3:Y:S01]  /*0060*/  LDCU UR5, c[0x0][0x360] ;  /* 0x00006c00ff0577ac */ /* 0x000ee20008000800 */
[----:B------:R-:W0:Y:S01]  /*0070*/  S2R R9, SR_CTAID.X ;  /* 0x0000000000097919 */ /* 0x000e220000002500 */
[----:B------:R-:W4:Y:S03]  /*0080*/  LDCU.64 UR36, c[0x0][0x358] ;  /* 0x00006b00ff2477ac */ /* 0x000f260008000a00 */
[----:B------:R-:W1:Y:S01]  /*0090*/  LDC R0, c[0x0][0x364] ;  /* 0x0000d900ff007b82 */ /* 0x000e620000000800 */
[----:B------:R-:W3:Y:S07]  /*00a0*/  LDCU UR4, c[0x0][0x370] ;  /* 0x00006e00ff0477ac */ /* 0x000eee0008000800 */
[----:B------:R-:W5:Y:S08]  /*00b0*/  LDC.64 R14, c[0x0][0x390] ;  /* 0x0000e400ff0e7b82 */ /* 0x000f700000000a00 */
[----:B------:R-:W2:Y:S01]  /*00c0*/  LDC.64 R16, c[0x0][0x380] ;  /* 0x0000e000ff107b82 */ /* 0x000ea20000000a00 */
[----:B---3--:R-:W-:Y:S01]  /*00d0*/  UIMAD UR4, UR5, UR4, URZ ;  /* 0x00000004050472a4 */ /* 0x008fe2000f8e02ff */
[----:B-1----:R-:W-:-:S02]  /*00e0*/  IMAD R3, R0, UR7, R3 ;  /* 0x0000000700037c24 */ /* 0x002fc4000f8e0203 */
[----:B0-----:R-:W-:-:S04]  /*00f0*/  IMAD R8, R9, UR5, R12 ;  /* 0x0000000509087c24 */ /* 0x001fc8000f8e020c */
[----:B------:R-:W-:-:S04]  /*0100*/  IMAD R2, R3, UR4, R8 ;  /* 0x0000000403027c24 */ /* 0x000fc8000f8e0208 */
[----:B-----5:R-:W-:-:S06]  /*0110*/  IMAD.WIDE.U32 R4, R2, 0x8, R14 ;  /* 0x0000000802047825 */ /* 0x020fcc00078e000e */
[----:B----4-:R-:W3:Y:S01]  /*0120*/  LDG.E.64 R4, desc[UR36][R4.64] ;  /* 0x0000002404047981 */ /* 0x010ee2000c1e1b00 */
[C---:B------:R-:W-:Y:S02]  /*0130*/  VIADD R3, R2.reuse, 0x80 ;  /* 0x0000008002037836 */ /* 0x040fe40000000000 */
[----:B--2---:R-:W-:-:S04]  /*0140*/  IMAD.WIDE.U32 R6, R2, 0x8, R16 ;  /* 0x0000000802067825 */ /* 0x004fc800078e0010 */
[C---:B------:R-:W-:Y:S01]  /*0150*/  IMAD.WIDE.U32 R14, R3.reuse, 0x8, R14 ;  /* 0x00000008030e7825 */ /* 0x040fe200078e000e */
[----:B---3--:R0:W-:Y:S05]  /*0160*/  STG.E.64 desc[UR36][R6.64], R4 ;  /* 0x0000000406007986 */ /* 0x0081ea000c101b24 */
[----:B------:R-:W2:Y:S01]  /*0170*/  LDG.E.64 R14, desc[UR36][R14.64] ;  /* 0x000000240e0e7981 */ /* 0x000ea2000c1e1b00 */
[----:B------:R-:W-:Y:S01]  /*0180*/  IMAD.WIDE.U32 R16, R3, 0x8, R16 ;  /* 0x0000000803107825 */ /* 0x000fe200078e0010 */
[----:B------:R-:W1:Y:S01]  /*0190*/  LDC R0, c[0x0][0x2f8] ;  /* 0x0000be00ff007b82 */ /* 0x000e620000000800 */
[----:B------:R-:W-:Y:S02]  /*01a0*/  UMOV UR4, URZ ;  /* 0x000000ff00047c82 */ /* 0x000fe40008000000 */
[----:B------:R-:W-:-:S02]  /*01b0*/  VIADD R10, R1, 0x600 ;  /* 0x00000600010a7836 */ /* 0x000fc40000000000 */
[----:B------:R-:W-:Y:S01]  /*01c0*/  IMAD.U32 R11, RZ, RZ, UR5 ;  /* 0x00000005ff0b7e24 */ /* 0x000fe2000f8e00ff */
[----:B------:R-:W-:Y:S01]  /*01d0*/  UMOV UR5, 0x1 ;  /* 0x0000000100057882 */ /* 0x000fe20000000000 */
[----:B--2---:R0:W-:Y:S01]  /*01e0*/  STG.E.64 desc[UR36][R16.64], R14 ;  /* 0x0000000e10007986 */ /* 0x0041e2000c101b24 */
[----:B-1----:R-:W-:Y:S06]  /*01f0*/  BAR.SYNC.DEFER_BLOCKING 0x0 ;  /* 0x0000000000007b1d */ /* 0x002fec0000010000 */
.L_x_8:
[----:B------:R-:W-:Y:S01]  /*0200*/  ISETP.GE.U32.AND P0, PT, R2, 0x100, PT ;  /* 0x000001000200780c */ /* 0x000fe20003f06070 */
[----:B------:R-:W-:Y:S01]  /*0210*/  BSSY.RECONVERGENT B0, `(.L_x_1) ;  /* 0x0000014000007945 */ /* 0x000fe20003800200 */
[----:B------:R-:W-:Y:S01]  /*0220*/  ISETP.GT.U32.AND P1, PT, R3, 0xff, PT ;  /* 0x000000ff0300780c */ /* 0x000fe20003f24070 */
[----:B0-----:R-:W-:Y:S02]  /*0230*/  IMAD.MOV.U32 R5, RZ, RZ, RZ ;  /* 0x000000ffff057224 */ /* 0x001fe400078e00ff */
[----:B------:R-:W-:-:S08]  /*0240*/  IMAD.MOV.U32 R13, RZ, RZ, RZ ;  /* 0x000000ffff0d7224 */ /* 0x000fd000078e00ff */
[----:B-1----:R-:W-:Y:S05]  /*0250*/  @P0 BRA `(.L_x_2) ;  /* 0x00000000003c0947 */ /* 0x002fea0003800000 */
[----:B------:R-:W0:Y:S01]  /*0260*/  LDCU.64 UR8, c[0x0][0x380] ;  /* 0x00007000ff0877ac */ /* 0x000e220008000a00 */
[----:B------:R-:W-:Y:S01]  /*0270*/  IMAD.SHL.U32 R15, R2, 0x8, RZ ;  /* 0x00000008020f7824 */ /* 0x000fe200078e00ff */
[----:B------:R-:W-:-:S04]  /*0280*/  SHF.R.U32.HI R4, RZ, 0x1d, R2 ;  /* 0x0000001dff047819 */ /* 0x000fc80000011602 */
[----:B0-----:R-:W-:-:S04]  /*0290*/  IADD3 R6, P0, PT, R15, UR8, RZ ;  /* 0x000000080f067c10 */ /* 0x001fc8000ff1e0ff */
[----:B------:R-:W-:-:S06]  /*02a0*/  IADD3.X R7, PT, PT, R4, UR9, RZ, P0, !PT ;  /* 0x0000000904077c10 */ /* 0x000fcc00087fe4ff */
[----:B------:R-:W2:Y:S01]  /*02b0*/  LDG.E.64 R6, desc[UR36][R6.64] ;  /* 0x0000002406067981 */ /* 0x000ea2000c1e1b00 */
[----:B------:R-:W-:Y:S01]  /*02c0*/  IMAD.MOV.U32 R13, RZ, RZ, 0x80 ;  /* 0x00000080ff0d7424 */ /* 0x000fe200078e00ff */
[----:B--2---:R-:W-:-:S04]  /*02d0*/  LOP3.LUT P0, RZ, R6, UR5, RZ, 0xc0, !PT ;  /* 0x0000000506ff7c12 */ /* 0x004fc8000f80c0ff */
[----:B------:R-:W-:-:S13]  /*02e0*/  LOP3.LUT P0, RZ, R7, UR4, RZ, 0xc0, P0 ;  /* 0x0000000407ff7c12 */ /* 0x000fda000800c0ff */
[----:B------:R-:W0:Y:S01]  /*02f0*/  @P0 LDC.64 R16, c[0x0][0x388] ;  /* 0x0000e200ff100b82 */ /* 0x000e220000000a00 */
[----:B------:R-:W-:Y:S02]  /*0300*/  @P0 IMAD.MOV.U32 R13, RZ, RZ, RZ ;  /* 0x000000ffff0d0224 */ /* 0x000fe400078e00ff */
[----:B------:R-:W-:Y:S01]  /*0310*/  @P0 IMAD.MOV.U32 R5, RZ, RZ, 0x80 ;  /* 0x00000080ff050424 */ /* 0x000fe200078e00ff */
[----:B0-----:R-:W-:-:S05]  /*0320*/  @P0 IADD3 R14, P2, PT, R15, R16, RZ ;  /* 0x000000100f0e0210 */ /* 0x001fca0007f5e0ff */
[----:B------:R-:W-:-:S05]  /*0330*/  @P0 IMAD.X R15, R4, 0x1, R17, P2 ;  /* 0x00000001040f0824 */ /* 0x000fca00010e0611 */
[----:B------:R0:W-:Y:S03]  /*0340*/  @P0 STG.E.64 desc[UR36][R14.64], R6 ;  /* 0x000000060e000986 */ /* 0x0001e6000c101b24 */
.L_x_2:
[----:B------:R-:W-:Y:S05]  /*0350*/  BSYNC.RECONVERGENT B0 ;  /* 0x0000000000007941 */ /* 0x000fea0003800200 */
.L_x_1:
[----:B------:R-:W-:Y:S04]  /*0360*/  BSSY.RECONVERGENT B0, `(.L_x_3) ;  /* 0x0000010000007945 */ /* 0x000fe80003800200 */
[----:B------:R-:W-:Y:S05]  /*0370*/  @P1 BRA `(.L_x_4) ;  /* 0x0000000000381947 */ /* 0x000fea0003800000 */
[----:B0-----:R-:W0:Y:S02]  /*0380*/  LDC.64 R6, c[0x0][0x380] ;  /* 0x0000e000ff067b82 */ /* 0x001e240000000a00 */
[----:B0-----:R-:W-:-:S06]  /*0390*/  IMAD.WIDE.U32 R14, R3, 0x8, R6 ;  /* 0x00000008030e7825 */ /* 0x001fcc00078e0006 */
[----:B------:R-:W2:Y:S02]  /*03a0*/  LDG.E.64 R14, desc[UR36][R14.64] ;  /* 0x000000240e0e7981 */ /* 0x000ea4000c1e1b00 */
[----:B--2---:R-:W-:-:S04]  /*03b0*/  LOP3.LUT P0, RZ, R14, UR5, RZ, 0xc0, !PT ;  /* 0x000000050eff7c12 */ /* 0x004fc8000f80c0ff */
[----:B------:R-:W-:-:S13]  /*03c0*/  LOP3.LUT P0, RZ, R15, UR4, RZ, 0xc0, P0 ;  /* 0x000000040fff7c12 */ /* 0x000fda000800c0ff */
[----:B------:R-:W0:Y:S01]  /*03d0*/  @P0 LDC.64 R16, c[0x0][0x388] ;  /* 0x0000e200ff100b82 */ /* 0x000e220000000a00 */
[C---:B------:R-:W-:Y:S02]  /*03e0*/  @P0 IMAD.IADD R19, R2.reuse, 0x1, R5 ;  /* 0x0000000102130824 */ /* 0x040fe400078e0205 */
[----:B------:R-:W-:Y:S02]  /*03f0*/  @!P0 IMAD.IADD R21, R2, 0x1, R13 ;  /* 0x0000000102158824 */ /* 0x000fe400078e020d */
[----:B------:R-:W-:Y:S02]  /*0400*/  @P0 VIADD R5, R5, 0x80 ;  /* 0x0000008005050836 */ /* 0x000fe40000000000 */
[----:B------:R-:W-:-:S04]  /*0410*/  @!P0 IMAD.WIDE.U32 R6, R21, 0x8, R6 ;  /* 0x0000000815068825 */ /* 0x000fc800078e0006 */
[----:B------:R-:W-:Y:S02]  /*0420*/  @!P0 VIADD R13, R13, 0x80 ;  /* 0x000000800d0d8836 */ /* 0x000fe40000000000 */
[----:B0-----:R-:W-:-:S05]  /*0430*/  @P0 IMAD.WIDE.U32 R16, R19, 0x8, R16 ;  /* 0x0000000813100825 */ /* 0x001fca00078e0010 */
[----:B------:R1:W-:Y:S04]  /*0440*/  @P0 STG.E.64 desc[UR36][R16.64], R14 ;  /* 0x0000000e10000986 */ /* 0x0003e8000c101b24 */
[----:B------:R1:W-:Y:S02]  /*0450*/  @!P0 STG.E.64 desc[UR36][R6.64], R14 ;  /* 0x0000000e06008986 */ /* 0x0003e4000c101b24 */
.L_x_4:
[----:B------:R-:W-:Y:S05]  /*0460*/  BSYNC.RECONVERGENT B0 ;  /* 0x0000000000007941 */ /* 0x000fea0003800200 */
.L_x_3:
[----:B------:R-:W-:Y:S01]  /*0470*/  ISETP.NE.AND P0, PT, R5, RZ, PT ;  /* 0x000000ff0500720c */ /* 0x000fe20003f05270 */
[----:B------:R-:W-:-:S12]  /*0480*/  BSSY.RECONVERGENT B0, `(.L_x_5) ;  /* 0x000001e000007945 */ /* 0x000fd80003800200 */
[----:B------:R-:W-:Y:S05]  /*0490*/  @!P0 BRA `(.L_x_6) ;  /* 0x0000000000708947 */ /* 0x000fea0003800000 */
[----:B------:R-:W2:Y:S01]  /*04a0*/  LDCU.128 UR8, c[0x0][0x380] ;  /* 0x00007000ff0877ac */ /* 0x000ea20008000c00 */
[----:B------:R-:W-:Y:S01]  /*04b0*/  IADD3 R13, P1, PT, R2, R13, RZ ;  /* 0x0000000d020d7210 */ /* 0x000fe20007f3e0ff */
[----:B------:R-:W-:-:S04]  /*04c0*/  IMAD.MOV.U32 R4, RZ, RZ, RZ ;  /* 0x000000ffff047224 */ /* 0x000fc800078e00ff */
[----:B01----:R-:W-:Y:S01]  /*04d0*/  IMAD.X R6, RZ, RZ, RZ, P1 ;  /* 0x000000ffff067224 */ /* 0x003fe200008e06ff */
[C---:B--2---:R-:W-:Y:S02]  /*04e0*/  LEA R16, P2, R13.reuse, UR8, 0x3 ;  /* 0x000000080d107c11 */ /* 0x044fe4000f8418ff */
[C---:B------:R-:W-:Y:S02]  /*04f0*/  LEA R18, P0, R2.reuse, UR10, 0x3 ;  /* 0x0000000a02127c11 */ /* 0x040fe4000f8018ff */
[----:B------:R-:W-:Y:S01]  /*0500*/  LEA.HI.X R17, R13, UR9, R6, 0x3, P2 ;  /* 0x000000090d117c11 */ /* 0x000fe200090f1c06 */
[----:B------:R-:W-:Y:S01]  /*0510*/  IMAD.MOV.U32 R13, RZ, RZ, RZ ;  /* 0x000000ffff0d7224 */ /* 0x000fe200078e00ff */
[----:B------:R-:W-:-:S09]  /*0520*/  LEA.HI.X R19, R2, UR11, RZ, 0x3, P0 ;  /* 0x0000000b02137c11 */ /* 0x000fd200080f1cff */
.L_x_7:
[----:B------:R-:W-:-:S04]  /*0530*/  IADD3 R6, P1, PT, R2, R4, RZ ;  /* 0x0000000402067210 */ /* 0x000fc80007f3e0ff */
[----:B------:R-:W-:Y:S01]  /*0540*/  ISETP.GT.U32.AND P0, PT, R6, 0xff, PT ;  /* 0x000000ff0600780c */ /* 0x000fe20003f04070 */
[----:B------:R-:W-:-:S05]  /*0550*/  IMAD.X R6, RZ, RZ, R13, P1 ;  /* 0x000000ffff067224 */ /* 0x000fca00008e060d */
[----:B------:R-:W-:-:S13]  /*0560*/  ISETP.GT.U32.AND.EX P0, PT, R6, RZ, PT, P0 ;  /* 0x000000ff0600720c */ /* 0x000fda0003f04100 */
[----:B------:R-:W-:Y:S02]  /*0570*/  @!P0 IMAD.MOV.U32 R6, RZ, RZ, R18 ;  /* 0x000000ffff068224 */ /* 0x000fe400078e0012 */
[----:B------:R-:W-:-:S06]  /*0580*/  @!P0 IMAD.MOV.U32 R7, RZ, RZ, R19 ;  /* 0x000000ffff078224 */ /* 0x000fcc00078e0013 */
[----:B------:R-:W2:Y:S01]  /*0590*/  @!P0 LDG.E.64 R6, desc[UR36][R6.64] ;  /* 0x0000002406068981 */ /* 0x000ea2000c1e1b00 */
[----:B------:R-:W-:Y:S01]  /*05a0*/  IADD3 R4, P1, PT, R4, 0x80, RZ ;  /* 0x0000008004047810 */ /* 0x000fe20007f3e0ff */
[----:B------:R-:W-:Y:S01]  /*05b0*/  @!P0 IMAD.MOV.U32 R14, RZ, RZ, R16 ;  /* 0x000000ffff0e8224 */ /* 0x000fe200078e0010 */
[----:B------:R-:W-:Y:S01]  /*05c0*/  IADD3 R16, P2, PT, R16, 0x400, RZ ;  /* 0x0000040010107810 */ /* 0x000fe20007f5e0ff */
[----:B------:R-:W-:Y:S02]  /*05d0*/  @!P0 IMAD.MOV.U32 R15, RZ, RZ, R17 ;  /* 0x000000ffff0f8224 */ /* 0x000fe400078e0011 */
[----:B------:R-:W-:Y:S01]  /*05e0*/  IMAD.X R13, RZ, RZ, R13, P1 ;  /* 0x000000ffff0d7224 */ /* 0x000fe200008e060d */
[----:B------:R-:W-:Y:S01]  /*05f0*/  IADD3 R18, P1, PT, R18, 0x400, RZ ;  /* 0x0000040012127810 */ /* 0x000fe20007f3e0ff */
[----:B------:R-:W-:-:S04]  /*0600*/  IMAD.X R17, RZ, RZ, R17, P2 ;  /* 0x000000ffff117224 */ /* 0x000fc800010e0611 */
[----:B------:R-:W-:Y:S01]  /*0610*/  IMAD.X R19, RZ, RZ, R19, P1 ;  /* 0x000000ffff137224 */ /* 0x000fe200008e0613 */
[----:B--2---:R2:W-:Y:S01]  /*0620*/  @!P0 STG.E.64 desc[UR36][R14.64], R6 ;  /* 0x000000060e008986 */ /* 0x0045e2000c101b24 */
[----:B------:R-:W-:-:S04]  /*0630*/  ISETP.GE.U32.AND P0, PT, R4, R5, PT ;  /* 0x000000050400720c */ /* 0x000fc80003f06070 */
[----:B------:R-:W-:-:S13]  /*0640*/  ISETP.GE.U32.AND.EX P0, PT, R13, RZ, PT, P0 ;  /* 0x000000ff0d00720c */ /* 0x000fda0003f06100 */
[----:B--2---:R-:W-:Y:S05]  /*0650*/  @!P0 BRA `(.L_x_7) ;  /* 0xfffffffc00b48947 */ /* 0x004fea000383ffff */
.L_x_6:
[----:B------:R-:W-:Y:S05]  /*0660*/  BSYNC.RECONVERGENT B0 ;  /* 0x0000000000007941 */ /* 0x000fea0003800200 */
.L_x_5:
[----:B------:R-:W-:Y:S01]  /*0670*/  BAR.SYNC.DEFER_BLOCKING 0x0 ;  /* 0x0000000000007b1d */ /* 0x000fe20000010000 */
[----:B------:R-:W-:Y:S02]  /*0680*/  USHF.L.U64.HI UR4, UR5, 0x1, UR4 ;  /* 0x0000000105047899 */ /* 0x000fe40008010204 */
[----:B------:R-:W-:-:S04]  /*0690*/  USHF.L.U32 UR5, UR5, 0x1, URZ ;  /* 0x0000000105057899 */ /* 0x000fc800080006ff */
[----:B------:R-:W-:-:S04]  /*06a0*/  UISETP.NE.U32.AND UP0, UPT, UR5, URZ, UPT ;  /* 0x000000ff0500728c */ /* 0x000fc8000bf05070 */
[----:B------:R-:W-:-:S09]  /*06b0*/  UISETP.NE.AND.EX UP0, UPT, UR4, URZ, UPT, UP0 ;  /* 0x000000ff0400728c */ /* 0x000fd2000bf05300 */
[----:B------:R-:W-:Y:S05]  /*06c0*/  BRA.U UP0, `(.L_x_8) ;  /* 0xfffffff900cc7547 */ /* 0x000fea000b83ffff */
[----:B------:R-:W-:Y:S01]  /*06d0*/  ISETP.GT.U32.AND P0, PT, R2, 0xff, PT ;  /* 0x000000ff0200780c */ /* 0x000fe20003f04070 */
[----:B------:R-:W-:-:S12]  /*06e0*/  BAR.SYNC.DEFER_BLOCKING 0x0 ;  /* 0x0000000000007b1d */ /* 0x000fd80000010000 */
[----:B01----:R-:W0:Y:S01]  /*06f0*/  @!P0 LDC.64 R14, c[0x0][0x380] ;  /* 0x0000e000ff0e8b82 */ /* 0x003e220000000a00 */
[----:B------:R-:W-:-:S05]  /*0700*/  @!P0 IMAD.SHL.U32 R3, R2, 0x8, RZ ;  /* 0x0000000802038824 */ /* 0x000fca00078e00ff */
[----:B0-----:R-:W-:-:S04]  /*0710*/  @!P0 IADD3 R14, P1, PT, R3, R14, RZ ;  /* 0x0000000e030e8210 */ /* 0x001fc80007f3e0ff */
[----:B------:R-:W-:-:S06]  /*0720*/  @!P0 LEA.HI.X R15, R2, R15, RZ, 0x3, P1 ;  /* 0x0000000f020f8211 */ /* 0x000fcc00008f1cff */
[----:B------:R-:W2:Y:S01]  /*0730*/  @!P0 LDG.E.64 R14, desc[UR36][R14.64] ;  /* 0x000000240e0e8981 */ /* 0x000ea2000c1e1b00 */
[----:B------:R-:W-:Y:S02]  /*0740*/  VIADD R19, R1, 0x200 ;  /* 0x0000020001137836 */ /* 0x000fe40000000000 */
[----:B------:R-:W-:Y:S02]  /*0750*/  IMAD.U32 R16, R2, 0x4, R1 ;  /* 0x0000000402107824 */ /* 0x000fe400078e0001 */
[----:B------:R-:W-:Y:S02]  /*0760*/  IMAD.MOV.U32 R4, RZ, RZ, -0x1 ;  /* 0xffffffffff047424 */ /* 0x000fe400078e00ff */
[----:B------:R-:W-:Y:S01]  /*0770*/  IMAD.MOV.U32 R5, RZ, RZ, 0x0 ;  /* 0x00000000ff057424 */ /* 0x000fe200078e00ff */
[----:B------:R-:W-:Y:S01]  /*0780*/  STL [R16], RZ ;  /* 0x000000ff10007387 */ /* 0x000fe20000100800 */
[----:B------:R-:W-:Y:S02]  /*0790*/  IMAD.MOV.U32 R6, RZ, RZ, -0x1 ;  /* 0xffffffffff067424 */ /* 0x000fe400078e00ff */
[----:B------:R-:W-:-:S02]  /*07a0*/  IMAD.MOV.U32 R7, RZ, RZ, 0x0 ;  /* 0x00000000ff077424 */ /* 0x000fc400078e00ff */
[----:B------:R-:W-:Y:S02]  /*07b0*/  @!P0 IMAD.IADD R17, R1, 0x1, R3 ;  /* 0x0000000101118824 */ /* 0x000fe400078e0203 */
[----:B------:R-:W-:Y:S01]  /*07c0*/  @P0 IMAD.U32 R13, R2, 0x8, R1 ;  /* 0x00000008020d0824 */ /* 0x000fe200078e0001 */
[----:B------:R0:W-:Y:S01]  /*07d0*/  STL.128 [R1+0x600], R4 ;  /* 0x0006000401007387 */ /* 0x0001e20000100c00 */
[----:B------:R-:W-:Y:S01]  /*07e0*/  IMAD R3, R8, 0x8, R19 ;  /* 0x0000000808037824 */ /* 0x000fe200078e0213 */
[----:B------:R-:W-:Y:S01]  /*07f0*/  BAR.SYNC.DEFER_BLOCKING 0x0 ;  /* 0x0000000000007b1d */ /* 0x000fe20000010000 */
[----:B------:R-:W-:-:S05]  /*0800*/  ISETP.NE.AND P1, PT, R12, RZ, PT ;  /* 0x000000ff0c00720c */ /* 0x000fca0003f25270 */
[----:B--2---:R1:W-:Y:S04]  /*0810*/  @!P0 STL.64 [R17+0x200], R14 ;  /* 0x0002000e11008387 */ /* 0x0043e80000100a00 */
[----:B------:R1:W-:Y:S04]  /*0820*/  @P0 STL.64 [R13+0x200], R4 ;  /* 0x000200040d000387 */ /* 0x0003e80000100a00 */
[----:B------:R-:W2:Y:S01]  /*0830*/  LDL.64 R2, [R3] ;  /* 0x0000000003027983 */ /* 0x000ea20000100a00 */
[----:B------:R-:W3:Y:S01]  /*0840*/  S2UR UR5, SR_CgaCtaId ;  /* 0x00000000000579c3 */ /* 0x000ee20000008800 */
[----:B------:R-:W-:Y:S01]  /*0850*/  UMOV UR4, 0x400 ;  /* 0x0000040000047882 */ /* 0x000fe20000000000 */
[----:B------:R-:W-:Y:S01]  /*0860*/  ISETP.GE.U32.AND P0, PT, R11, 0x2, PT ;  /* 0x000000020b00780c */ /* 0x000fe20003f06070 */
[----:B------:R-:W4:Y:S01]  /*0870*/  @!P1 S2R R8, SR_CgaCtaId ;  /* 0x0000000000089919 */ /* 0x000f220000008800 */
[----:B------:R-:W-:Y:S01]  /*0880*/  @!P1 MOV R19, 0x400 ;  /* 0x0000040000139802 */ /* 0x000fe20000000f00 */
[----:B---3--:R-:W-:-:S06]  /*0890*/  ULEA UR4, UR5, UR4, 0x18 ;  /* 0x0000000405047291 */ /* 0x008fcc000f8ec0ff */
[----:B0-----:R-:W-:Y:S02]  /*08a0*/  LEA R7, R12, UR4, 0x2 ;  /* 0x000000040c077c11 */ /* 0x001fe4000f8e10ff */
[----:B----4-:R-:W-:Y:S01]  /*08b0*/  @!P1 LEA R19, R8, R19, 0x18 ;  /* 0x0000001308139211 */ /* 0x010fe200078ec0ff */
[----:B--2---:R-:W0:Y:S02]  /*08c0*/  I2F.U64 R2, R2 ;  /* 0x0000000200027312 */ /* 0x004e240000301000 */
[----:B0-----:R1:W-:Y:S01]  /*08d0*/  STS [R7], R2 ;  /* 0x0000000207007388 */ /* 0x0013e20000000800 */
[----:B------:R-:W-:Y:S06]  /*08e0*/  BAR.SYNC.DEFER_BLOCKING 0x0 ;  /* 0x0000000000007b1d */ /* 0x000fec0000010000 */
[----:B------:R-:W-:Y:S05]  /*08f0*/  @!P0 BRA `(.L_x_9) ;  /* 0x00000000002c8947 */ /* 0x000fea0003800000 */
.L_x_10:
[----:B-1----:R-:W-:-:S04]  /*0900*/  SHF.R.U32.HI R5, RZ, 0x1, R11 ;  /* 0x00000001ff057819 */ /* 0x002fc8000001160b */
[----:B------:R-:W-:-:S13]  /*0910*/  ISETP.GE.U32.AND P0, PT, R12, R5, PT ;  /* 0x000000050c00720c */ /* 0x000fda0003f06070 */
[----:B------:R-:W-:Y:S01]  /*0920*/  @!P0 IMAD R2, R5, 0x4, R7 ;  /* 0x0000000405028824 */ /* 0x000fe200078e0207 */
[----:B------:R-:W-:Y:S05]  /*0930*/  @!P0 LDS R3, [R7] ;  /* 0x0000000007038984 */ /* 0x000fea0000000800 */
[----:B------:R-:W0:Y:S02]  /*0940*/  @!P0 LDS R2, [R2] ;  /* 0x0000000002028984 */ /* 0x000e240000000800 */
[----:B0-----:R-:W-:-:S05]  /*0950*/  @!P0 FMNMX R4, R2, R3, PT ;  /* 0x0000000302048209 */ /* 0x001fca0003800000 */
[----:B------:R0:W-:Y:S01]  /*0960*/  @!P0 STS [R7], R4 ;  /* 0x0000000407008388 */ /* 0x0001e20000000800 */
[----:B------:R-:W-:Y:S01]  /*0970*/  BAR.SYNC.DEFER_BLOCKING 0x0 ;  /* 0x0000000000007b1d */ /* 0x000fe20000010000 */
[----:B------:R-:W-:Y:S01]  /*0980*/  ISETP.GT.U32.AND P0, PT, R11, 0x3, PT ;  /* 0x000000030b00780c */ /* 0x000fe20003f04070 */
[----:B------:R-:W-:-:S12]  /*0990*/  IMAD.MOV.U32 R11, RZ, RZ, R5 ;  /* 0x000000ffff0b7224 */ /* 0x000fd800078e0005 */
[----:B0-----:R-:W-:Y:S05]  /*09a0*/  @P0 BRA `(.L_x_10) ;  /* 0xfffffffc00d40947 */ /* 0x001fea000383ffff */
.L_x_9:
[----:B------:R-:W0:Y:S01]  /*09b0*/  @!P1 LDS R12, [R19] ;  /* 0x00000000130c9984 */ /* 0x000e220000000800 */
[----:B------:R-:W-:Y:S01]  /*09c0*/  IMAD.MOV.U32 R6, RZ, RZ, -0x1 ;  /* 0xffffffffff067424 */ /* 0x000fe200078e00ff */
[----:B------:R-:W2:Y:S01]  /*09d0*/  LDCU.64 UR4, c[0x4][0x168] ;  /* 0x01002d00ff0477ac */ /* 0x000ea20008000a00 */
[----:B-1----:R-:W-:Y:S02]  /*09e0*/  IMAD.MOV.U32 R7, RZ, RZ, 0x0 ;  /* 0x00000000ff077424 */ /* 0x002fe400078e00ff */
[----:B------:R-:W-:Y:S02]  /*09f0*/  @!P1 IMAD R11, R9, 0x8, R10 ;  /* 0x00000008090b9824 */ /* 0x000fe400078e020a */
[----:B------:R-:W-:Y:S02]  /*0a00*/  IMAD.MOV.U32 R4, RZ, RZ, -0x1 ;  /* 0xffffffffff047424 */ /* 0x000fe400078e00ff */
[----:B------:R-:W-:Y:S01]  /*0a10*/  IMAD.MOV.U32 R5, RZ, RZ, 0x0 ;  /* 0x00000000ff057424 */ /* 0x000fe200078e00ff */
[----:B0-----:R-:W0:Y:S02]  /*0a20*/  @!P1 F2I.U64.TRUNC R12, R12 ;  /* 0x0000000c000c9311 */ /* 0x001e24000020d800 */
[----:B0-----:R0:W-:Y:S04]  /*0a30*/  @!P1 STL.64 [R11], R12 ;  /* 0x0000000c0b009387 */ /* 0x0011e80000100a00 */
[----:B------:R-:W3:Y:S01]  /*0a40*/  @!P1 LDL.128 R4, [R1+0x600] ;  /* 0x0006000001049983 */ /* 0x000ee20000100c00 */
[----:B------:R-:W1:Y:S01]  /*0a50*/  LDC.64 R8, c[0x0][0x388] ;  /* 0x0000e200ff087b82 */ /* 0x000e620000000a00 */
[----:B------:R-:W-:-:S07]  /*0a60*/  MOV R10, 0x170 ;  /* 0x00000170000a7802 */ /* 0x000fce0000000f00 */
[----:B0-----:R-:W0:Y:S01]  /*0a70*/  LDC.64 R10, c[0x4][R10] ;  /* 0x010000000a0a7b82 */ /* 0x001e220000000a00 */
[----:B---3--:R-:W-:-:S04]  /*0a80*/  ISETP.LT.U32.AND P0, PT, R4, R6, PT ;  /* 0x000000060400720c */ /* 0x008fc80003f01070 */
[----:B------:R-:W-:-:S04]  /*0a90*/  ISETP.LT.U32.AND.EX P0, PT, R5, R7, PT, P0 ;  /* 0x000000070500720c */ /* 0x000fc80003f01100 */
[----:B------:R-:W-:Y:S01]  /*0aa0*/  SEL R2, R4, R6, P0 ;  /* 0x0000000604027207 */ /* 0x000fe20000000000 */
[----:B--2---:R-:W-:Y:S01]  /*0ab0*/  IMAD.U32 R4, RZ, RZ, UR4 ;  /* 0x00000004ff047e24 */ /* 0x004fe2000f8e00ff */
[----:B------:R-:W-:Y:S01]  /*0ac0*/  SEL R3, R5, R7, P0 ;  /* 0x0000000705037207 */ /* 0x000fe20000000000 */
[----:B------:R-:W-:Y:S01]  /*0ad0*/  IMAD.U32 R5, RZ, RZ, UR5 ;  /* 0x00000005ff057e24 */ /* 0x000fe2000f8e00ff */
[----:B------:R-:W-:-:S03]  /*0ae0*/  IADD3 R6, P0, P1, R1, 0x610, R0 ;  /* 0x0000061001067810 */ /* 0x000fc6000791e000 */
[----:B------:R2:W-:Y:S01]  /*0af0*/  STL.64 [R1+0x610], R2 ;  /* 0x0006100201007387 */ /* 0x0005e20000100a00 */
[----:B------:R-:W-:-:S03]  /*0b00*/  IADD3.X R7, PT, PT, RZ, UR6, RZ, P0, P1 ;  /* 0x00000006ff077c10 */ /* 0x000fc600087e24ff */
[----:B01----:R2:W-:Y:S06]  /*0b10*/  STG.E.64 desc[UR36][R8.64], R2 ;  /* 0x0000000208007986 */ /* 0x0035ec000c101b24 */
[----:B------:R-:W-:-:S07]  /*0b20*/  LEPC R20, `(.L_x_11) ;  /* 0x000000001014794e */ /* 0x000fce0000000000 */
[----:B--2---:R-:W-:Y:S05]  /*0b30*/  CALL.ABS.NOINC R10 ;  /* 0x000000000a007343 */ /* 0x004fea0003c00000 */
.L_x_11:
[----:B------:R-:W0:Y:S01]  /*0b40*/  LDC.64 R14, c[0x0][0x388] ;  /* 0x0000e200ff0e7b82 */ /* 0x000e220000000a00 */
[----:B------:R-:W-:Y:S05]  /*0b50*/  WARPSYNC.ALL ;  /* 0x0000000000007948 */ /* 0x000fea0003800000 */
[----:B------:R-:W2:Y:S04]  /*0b60*/  LDL.64 R4, [R1+0x200] ;  /* 0x0002000001047983 */ /* 0x000ea80000100a00 */
[----:B------:R-:W3:Y:S04]  /*0b70*/  LDL.64 R16, [R1+0x218] ;  /* 0x0002180001107983 */ /* 0x000ee80000100a00 */
[----:B------:R-:W4:Y:S04]  /*0b80*/  LDL.64 R20, [R1+0x220] ;  /* 0x0002200001147983 */ /* 0x000f280000100a00 */
[----:B------:R-:W5:Y:S04]  /*0b90*/  LDL.64 R10, [R1+0x210] ;  /* 0x00021000010a7983 */ /* 0x000f680000100a00 */
[----:B------:R-:W4:Y:S04]  /*0ba0*/  LDL.64 R22, [R1+0x228] ;  /* 0x0002280001167983 */ /* 0x000f280000100a00 */
[----:B0-----:R-:W2:Y:S01]  /*0bb0*/  LDG.E.64 R2, desc[UR36][R14.64] ;  /* 0x000000240e027981 */ /* 0x001ea2000c1e1b00 */
[----:B------:R-:W-:Y:S06]  /*0bc0*/  BAR.SYNC.DEFER_BLOCKING 0x0 ;  /* 0x0000000000007b1d */ /* 0x000fec0000010000 */
[----:B------:R-:W4:Y:S04]  /*0bd0*/  LDL.64 R6, [R1+0x208] ;  /* 0x0002080001067983 */ /* 0x000f280000100a00 */
[----:B------:R-:W4:Y:S01]  /*0be0*/  LDG.E.64 R8, desc[UR36][R14.64] ;  /* 0x000000240e087981 */ /* 0x000f22000c1e1b00 */
[----:B------:R-:W-:Y:S06]  /*0bf0*/  BAR.SYNC.DEFER_BLOCKING 0x0 ;  /* 0x0000000000007b1d */ /* 0x000fec0000010000 */
[----:B------:R-:W5:Y:S02]  /*0c00*/  LDG.E.64 R12, desc[UR36][R14.64] ;  /* 0x000000240e0c7981 */ /* 0x000f64000c1e1b00 */
[----:B------:R-:W-:Y:S06]  /*0c10*/  BAR.SYNC.DEFER_BLOCKING 0x0 ;  /* 0x0000000000007b1d */ /* 0x000fec0000010000 */
[----:B------:R-:W3:Y:S02]  /*0c20*/  LDG.E.64 R18, desc[UR36][R14.64] ;  /* 0x000000240e127981 */ /* 0x000ee4000c1e1b00 */
[----:B------:R-:W-:Y:S06]  /*0c30*/  BAR.SYNC.DEFER_BLOCKING 0x0 ;  /* 0x0000000000007b1d */ /* 0x000fec0000010000 */
[----:B------:R-:W4:Y:S02]  /*0c40*/  LDG.E.64 R24, desc[UR36][R14.64] ;  /* 0x000000240e187981 */ /* 0x000f24000c1e1b00 */
[----:B------:R-:W-:Y:S06]  /*0c50*/  BAR.SYNC.DEFER_BLOCKING 0x0 ;  /* 0x0000000000007b1d */ /* 0x000fec0000010000 */
[----:B------:R-:W4:Y:S02]  /*0c60*/  LDG.E.64 R26, desc[UR36][R14.64] ;  /* 0x000000240e1a7981 */ /* 0x000f24000c1e1b00 */
[----:B------:R-:W-:Y:S01]  /*0c70*/  BAR.SYNC.DEFER_BLOCKING 0x0 ;  /* 0x0000000000007b1d */ /* 0x000fe20000010000 */
[----:B--2---:R-:W-:-:S04]  /*0c80*/  ISETP.NE.U32.AND P3, PT, R4, R2, PT ;  /* 0x000000020400720c */ /* 0x004fc80003f65070 */
[----:B------:R-:W-:Y:S02]  /*0c90*/  ISETP.NE.AND.EX P3, PT, R5, R3, PT, P3 ;  /* 0x000000030500720c */ /* 0x000fe40003f65330 */
[----:B------:R-:W2:Y:S04]  /*0ca0*/  LDG.E.64 R4, desc[UR36][R14.64] ;  /* 0x000000240e047981 */ /* 0x000ea8000c1e1b00 */
[----:B------:R-:W2:Y:S01]  /*0cb0*/  LDL.64 R2, [R1+0x230] ;  /* 0x0002300001027983 */ /* 0x000ea20000100a00 */
[----:B------:R-:W-:Y:S01]  /*0cc0*/  BAR.SYNC.DEFER_BLOCKING 0x0 ;  /* 0x0000000000007b1d */ /* 0x000fe20000010000 */
[----:B---3--:R-:W-:-:S04]  /*0cd0*/  ISETP.NE.U32.AND P2, PT, R16, R18, PT ;  /* 0x000000121000720c */ /* 0x008fc80003f45070 */
[----:B------:R-:W-:Y:S02]  /*0ce0*/  ISETP.NE.AND.EX P2, PT, R17, R19, PT, P2 ;  /* 0x000000131100720c */ /* 0x000fe40003f45320 */
[----:B------:R-:W3:Y:S01]  /*0cf0*/  LDG.E.64 R18, desc[UR36][R14.64] ;  /* 0x000000240e127981 */ /* 0x000ee2000c1e1b00 */
[----:B------:R-:W-:Y:S01]  /*0d00*/  BAR.SYNC.DEFER_BLOCKING 0x0 ;  /* 0x0000000000007b1d */ /* 0x000fe20000010000 */
[----:B-----5:R-:W-:-:S04]  /*0d10*/  ISETP.NE.U32.AND P6, PT, R10, R12, PT ;  /* 0x0000000c0a00720c */ /* 0x020fc80003fc5070 */
[----:B------:R-:W-:Y:S01]  /*0d20*/  ISETP.NE.AND.EX P6, PT, R11, R13, PT, P6 ;  /* 0x0000000d0b00720c */ /* 0x000fe20003fc5360 */
[----:B------:R-:W5:Y:S01]  /*0d30*/  LDL.64 R16, [R1+0x248] ;  /* 0x0002480001107983 */ /* 0x000f620000100a00 */
[----:B----4-:R-:W-:-:S03]  /*0d40*/  ISETP.NE.U32.AND P4, PT, R6, R8, PT ;  /* 0x000000080600720c */ /* 0x010fc60003f85070 */
[----:B------:R-:W4:Y:S01]  /*0d50*/  LDL.64 R12, [R1+0x240] ;  /* 0x00024000010c7983 */ /* 0x000f220000100a00 */
[----:B------:R-:W-:-:S03]  /*0d60*/  ISETP.NE.U32.AND P0, PT, R20, R24, PT ;  /* 0x000000181400720c */ /* 0x000fc60003f05070 */
[----:B------:R-:W3:Y:S01]  /*0d70*/  @!P2 LDL R24, [R1+0xc] ;  /* 0x00000c000118a983 */ /* 0x000ee20000100800 */
[----:B------:R-:W-:-:S03]  /*0d80*/  ISETP.NE.AND.EX P0, PT, R21, R25, PT, P0 ;  /* 0x000000191500720c */ /* 0x000fc60003f05300 */
[----:B------:R-:W4:Y:S01]  /*0d90*/  LDG.E.64 R20, desc[UR36][R14.64] ;  /* 0x000000240e147981 */ /* 0x000f22000c1e1b00 */
[----:B------:R-:W-:Y:S01]  /*0da0*/  BAR.SYNC.DEFER_BLOCKING 0x0 ;  /* 0x0000000000007b1d */ /* 0x000fe20000010000 */
[----:B------:R-:W-:-:S08]  /*0db0*/  ISETP.NE.U32.AND P5, PT, R22, R26, PT ;  /* 0x0000001a1600720c */ /* 0x000fd00003fa5070 */
[----:B------:R-:W4:Y:S04]  /*0dc0*/  @!P0 LDL R0, [R1+0x10] ;  /* 0x0000100001008983 */ /* 0x000f280000100800 */
[----:B------:R-:W5:Y:S01]  /*0dd0*/  @!P6 LDL R26, [R1+0x8] ;  /* 0x00000800011ae983 */ /* 0x000f620000100800 */
[----:B------:R-:W-:-:S03]  /*0de0*/  ISETP.NE.AND.EX P5, PT, R23, R27, PT, P5 ;  /* 0x0000001b1700720c */ /* 0x000fc60003fa5350 */
[----:B------:R-:W4:Y:S04]  /*0df0*/  LDG.E.64 R22, desc[UR36][R14.64] ;  /* 0x000000240e167981 */ /* 0x000f28000c1e1b00 */
[----:B------:R-:W4:Y:S01]  /*0e00*/  @!P3 LDL R27, [R1] ;  /* 0x00000000011bb983 */ /* 0x000f220000100800 */
[----:B------:R-:W-:Y:S01]  /*0e10*/  BAR.SYNC.DEFER_BLOCKING 0x0 ;  /* 0x0000000000007b1d */ /* 0x000fe20000010000 */
[----:B------:R-:W-:-:S05]  /*0e20*/  ISETP.NE.AND.EX P4, PT, R7, R9, PT, P4 ;  /* 0x000000090700720c */ /* 0x000fca0003f85340 */
[----:B------:R-:W4:Y:S04]  /*0e30*/  LDL.64 R6, [R1+0x238] ;  /* 0x0002380001067983 */ /* 0x000f280000100a00 */
[----:B------:R-:W4:Y:S04]  /*0e40*/  LDL.64 R8, [R1+0x250] ;  /* 0x0002500001087983 */ /* 0x000f280000100a00 */
[----:B------:R-:W4:Y:S04]  /*0e50*/  @!P4 LDL R25, [R1+0x4] ;  /* 0x000004000119c983 */ /* 0x000f280000100800 */
[----:B------:R-:W4:Y:S01]  /*0e60*/  LDG.E.64 R10, desc[UR36][R14.64] ;  /* 0x000000240e0a7981 */ /* 0x000f22000c1e1b00 */
[----:B------:R-:W-:Y:S01]  /*0e70*/  BAR.SYNC.DEFER_BLOCKING 0x0 ;  /* 0x0000000000007b1d */ /* 0x000fe20000010000 */
[----:B--2---:R-:W-:-:S04]  /*0e80*/  ISETP.NE.U32.AND P1, PT, R2, R4, PT ;  /* 0x000000040200720c */ /* 0x004fc80003f25070 */
[----:B------:R-:W-:Y:S01]  /*0e90*/  ISETP.NE.AND.EX P1, PT, R3, R5, PT, P1 ;  /* 0x000000050300720c */ /* 0x000fe20003f25310 */
[----:B---3--:R-:W-:Y:S02]  /*0ea0*/  @!P2 VIADD R24, R24, 0x1 ;  /* 0x000000011818a836 */ /* 0x008fe40000000000 */
[----:B-----5:R-:W-:-:S05]  /*0eb0*/  @!P6 VIADD R26, R26, 0x1 ;  /* 0x000000011a1ae836 */ /* 0x020fca0000000000 */
[----:B------:R-:W-:Y:S01]  /*0ec0*/  @!P6 STL [R1+0x8], R26 ;  /* 0x0000081a0100e387 */ /* 0x000fe20000100800 */
[----:B----4-:R-:W-:-:S04]  /*0ed0*/  ISETP.NE.U32.AND P6, PT, R16, R22, PT ;  /* 0x000000161000720c */ /* 0x010fc80003fc5070 */
[----:B------:R-:W-:Y:S02]  /*0ee0*/  ISETP.NE.AND.EX P6, PT, R17, R23, PT, P6 ;  /* 0x000000171100720c */ /* 0x000fe40003fc5360 */
[----:B------:R-:W2:Y:S01]  /*0ef0*/  LDG.E.64 R16, desc[UR36][R14.64] ;  /* 0x000000240e107981 */ /* 0x000ea2000c1e1b00 */
[----:B------:R-:W-:-:S05]  /*0f00*/  @!P3 VIADD R2, R27, 0x1 ;  /* 0x000000011b02b836 */ /* 0x000fca0000000000 */
[----:B------:R0:W-:Y:S01]  /*0f10*/  @!P3 STL [R1], R2 ;  /* 0x000000020100b387 */ /* 0x0001e20000100800 */
[----:B------:R-:W-:Y:S01]  /*0f20*/  BAR.SYNC.DEFER_BLOCKING 0x0 ;  /* 0x0000000000007b1d */ /* 0x000fe20000010000 */
[----:B------:R-:W-:-:S05]  /*0f30*/  ISETP.NE.U32.AND P3, PT, R12, R20, PT ;  /* 0x000000140c00720c */ /* 0x000fca0003f65070 */
[----:B------:R1:W-:Y:S01]  /*0f40*/  @!P2 STL [R1+0xc], R24 ;  /* 0x00000c180100a387 */ /* 0x0003e20000100800 */
[----:B------:R-:W-:Y:S01]  /*0f50*/  ISETP.NE.AND.EX P2, PT, R13, R21, PT, P3 ;  /* 0x000000150d00720c */ /* 0x000fe20003f45330 */
[----:B------:R-:W-:Y:S02]  /*0f60*/  @!P4 VIADD R4, R25, 0x1 ;  /* 0x000000011904c836 */ /* 0x000fe40000000000 */
[----:B------:R-:W2:Y:S01]  /*0f70*/  LDL.64 R20, [R1+0x258] ;  /* 0x0002580001147983 */ /* 0x000ea20000100a00 */
[----:B------:R-:W-:-:S03]  /*0f80*/  @!P0 VIADD R0, R0, 0x1 ;  /* 0x0000000100008836 */ /* 0x000fc60000000000 */
[----:B0-----:R-:W3:Y:S04]  /*0f90*/  LDL.64 R2, [R1+0x278] ;  /* 0x0002780001027983 */ /* 0x001ee80000100a00 */
[----:B------:R-:W4:Y:S01]  /*0fa0*/  LDG.E.64 R12, desc[UR36][R14.64] ;  /* 0x000000240e0c7981 */ /* 0x000f22000c1e1b00 */
[----:B------:R-:W-:Y:S01]  /*0fb0*/  BAR.SYNC.DEFER_BLOCKING 0x0 ;  /* 0x0000000000007b1d */ /* 0x000fe20000010000 */
[----:B------:R-:W-:-:S05]  /*0fc0*/  ISETP.NE.U32.AND P3, PT, R8, R10, PT ;  /* 0x0000000a0800720c */ /* 0x000fca0003f65070 */
[----:B------:R0:W-:Y:S01]  /*0fd0*/  @!P4 STL [R1+0x4], R4 ;  /* 0x000004040100c387 */ /* 0x0001e20000100800 */
[----:B------:R-:W-:-:S03]  /*0fe0*/  ISETP.NE.U32.AND P4, PT, R6, R18, PT ;  /* 0x000000120600720c */ /* 0x000fc60003f85070 */
[----:B------:R-:W5:Y:S01]  /*0ff0*/  @!P5 LDL R6, [R1+0x14] ;  /* 0x000014000106d983 */ /* 0x000f620000100800 */
[----:B------:R-:W-:-:S03]  /*1000*/  ISETP.NE.AND.EX P3, PT, R9, R11, PT, P3 ;  /* 0x0000000b0900720c */ /* 0x000fc60003f65330 */
[----:B------:R-:W2:Y:S04]  /*1010*/  @!P2 LDL R26, [R1+0x20] ;  /* 0x00002000011aa983 */ /* 0x000ea80000100800 */
[----:B------:R-:W3:Y:S04]  /*1020*/  LDL.64 R10, [R1+0x268] ;  /* 0x00026800010a7983 */ /* 0x000ee80000100a00 */
[----:B------:R-:W3:Y:S01]  /*1030*/  LDG.E.64 R22, desc[UR36][R14.64] ;  /* 0x000000240e167981 */ /* 0x000ee2000c1e1b00 */
[----:B------:R-:W-:Y:S01]  /*1040*/  BAR.SYNC.DEFER_BLOCKING 0x0 ;  /* 0x0000000000007b1d */ /* 0x000fe20000010000 */
[----:B------:R-:W-:-:S05]  /*1050*/  ISETP.NE.AND.EX P4, PT, R7, R19, PT, P4 ;  /* 0x000000130700720c */ /* 0x000fca0003f85340 */
[----:B------:R-:W4:Y:S04]  /*1060*/  @!P1 LDL R7, [R1+0x18] ;  /* 0x0000180001079983 */ /* 0x000f280000100800 */
[----:B------:R-:W4:Y:S04]  /*1070*/  LDL.64 R18, [R1+0x260] ;  /* 0x0002600001127983 */ /* 0x000f280000100a00 */
[----:B------:R-:W4:Y:S04]  /*1080*/  @!P4 LDL R27, [R1+0x1c] ;  /* 0x00001c00011bc983 */ /* 0x000f280000100800 */
[----:B------:R-:W4:Y:S04]  /*1090*/  LDL.64 R8, [R1+0x270] ;  /* 0x0002700001087983 */ /* 0x000f280000100a00 */
[----:B-1----:R-:W4:Y:S01]  /*10a0*/  LDG.E.64 R24, desc[UR36][R14.64] ;  /* 0x000000240e187981 */ /* 0x002f22000c1e1b00 */
[----:B------:R-:W-:Y:S06]  /*10b0*/  BAR.SYNC.DEFER_BLOCKING 0x0 ;  /* 0x0000000000007b1d */ /* 0x000fec0000010000 */
[----:B0-----:R-:W4:Y:S04]  /*10c0*/  LDG.E.64 R4, desc[UR36][R14.64] ;  /* 0x000000240e047981 */ /* 0x001f28000c1e1b00 */
[----:B------:R0:W-:Y:S04]  /*10d0*/  @!P0 STL [R1+0x10], R0 ;  /* 0x0000100001008387 */ /* 0x0001e80000100800 */
[----:B0-----:R-:W4:Y:S01]  /*10e0*/  @!P6 LDL R0, [R1+0x24] ;  /* 0x000024000100e983 */ /* 0x001f220000100800 */
[----:B------:R-:W-:Y:S01]  /*10f0*/  BAR.SYNC.DEFER_BLOCKING 0x0 ;  /* 0x0000000000007b1d */ /* 0x000fe20000010000 */
[----:B-----5:R-:W-:-:S02]  /*1100*/  @!P5 VIADD R6, R6, 0x1 ;  /* 0x000000010606d836 */ /* 0x020fc40000000000 */
[----:B--2---:R-:W-:-:S03]  /*1110*/  @!P2 VIADD R26, R26, 0x1 ;  /* 0x000000011a1aa836 */ /* 0x004fc60000000000 */
[----:B------:R0:W-:Y:S04]  /*1120*/  @!P5 STL [R1+0x14], R6 ;  /* 0x000014060100d387 */ /* 0x0001e80000100800 */
[----:B------:R-:W-:Y:S01]  /*1130*/  @!P2 STL [R1+0x20], R26 ;  /* 0x0000201a0100a387 */ /* 0x000fe20000100800 */
[----:B---3--:R-:W-:-:S04]  /*1140*/  ISETP.NE.U32.AND P5, PT, R10, R22, PT ;  /* 0x000000160a00720c */ /* 0x008fc80003fa5070 */
[----:B------:R-:W-:Y:S02]  /*1150*/  ISETP.NE.AND.EX P2, PT, R11, R23, PT, P5 ;  /* 0x000000170b00720c */ /* 0x000fe40003f45350 */
[----:B------:R-:W2:Y:S01]  /*1160*/  LDG.E.64 R22, desc[UR36][R14.64] ;  /* 0x000000240e167981 */ /* 0x000ea2000c1e1b00 */
[----:B----4-:R-:W-:Y:S01]  /*1170*/  @!P1 VIADD R28, R7, 0x1 ;  /* 0x00000001071c9836 */ /* 0x010fe20000000000 */
[----:B------:R-:W-:Y:S06]  /*1180*/  BAR.SYNC.DEFER_BLOCKING 0x0 ;  /* 0x0000000000007b1d */ /* 0x000fec0000010000 */
[----:B------:R-:W-:Y:S01]  /*1190*/  @!P1 STL [R1+0x18], R28 ;  /* 0x0000181c01009387 */ /* 0x000fe20000100800 */
[----:B------:R-:W-:-:S02]  /*11a0*/  ISETP.NE.U32.AND P1, PT, R18, R12, PT ;  /* 0x0000000c1200720c */ /* 0x000fc40003f25070 */
[----:B------:R-:W-:Y:S01]  /*11b0*/  ISETP.NE.U32.AND P0, PT, R20, R16, PT ;  /* 0x000000101400720c */ /* 0x000fe20003f05070 */
[----:B0-----:R-:W3:Y:S01]  /*11c0*/  LDL.64 R6, [R1+0x290] ;  /* 0x0002900001067983 */ /* 0x001ee20000100a00 */
[----:B------:R-:W-:-:S03]  /*11d0*/  ISETP.NE.AND.EX P1, PT, R19, R13, PT, P1 ;  /* 0x0000000d1300720c */ /* 0x000fc60003f25310 */
[----:B------:R-:W4:Y:S01]  /*11e0*/  LDG.E.64 R18, desc[UR36][R14.64] ;  /* 0x000000240e127981 */ /* 0x000f22000c1e1b00 */
[----:B------:R-:W-:Y:S01]  /*11f0*/  BAR.SYNC.DEFER_BLOCKING 0x0 ;  /* 0x0000000000007b1d */ /* 0x000fe20000010000 */
[----:B------:R-:W-:Y:S01]  /*1200*/  ISETP.NE.AND.EX P0, PT, R21, R17, PT, P0 ;  /* 0x000000111500720c */ /* 0x000fe20003f05300 */
[----:B------:R-:W-:-:S04]  /*1210*/  @!P4 VIADD R12, R27, 0x1 ;  /* 0x000000011b0cc836 */ /* 0x000fc80000000000 */
[----:B------:R-:W2:Y:S04]  /*1220*/  LDL.64 R20, [R1+0x280] ;  /* 0x0002800001147983 */ /* 0x000ea80000100a00 */
[----:B------:R0:W-:Y:S01]  /*1230*/  @!P4 STL [R1+0x1c], R12 ;  /* 0x00001c0c0100c387 */ /* 0x0001e20000100800 */
[----:B------:R-:W-:-:S03]  /*1240*/  ISETP.NE.U32.AND P4, PT, R8, R24, PT ;  /* 0x000000180800720c */ /* 0x000fc60003f85070 */
[----:B------:R-:W5:Y:S04]  /*1250*/  @!P0 LDL R27, [R1+0x2c] ;  /* 0x00002c00011b8983 */ /* 0x000f680000100800 */
[----:B------:R-:W3:Y:S01]  /*1260*/  LDG.E.64 R10, desc[UR36][R14.64] ;  /* 0x000000240e0a7981 */ /* 0x000ee2000c1e1b00 */
[----:B------:R-:W-:Y:S01]  /*1270*/  BAR.SYNC.DEFER_BLOCKING 0x0 ;  /* 0x0000000000007b1d */ /* 0x000fe20000010000 */
[----:B------:R-:W-:-:S05]  /*1280*/  ISETP.NE.AND.EX P4, PT, R9, R25, PT, P4 ;  /* 0x000000190900720c */ /* 0x000fca0003f85340 */
[----:B------:R-:W4:Y:S04]  /*1290*/  @!P3 LDL R25, [R1+0x28] ;  /* 0x000028000119b983 */ /* 0x000f280000100800 */
[----:B------:R-:W3:Y:S04]  /*12a0*/  LDL.64 R16, [R1+0x288] ;  /* 0x0002880001107983 */ /* 0x000ee80000100a00 */
[----:B------:R-:W3:Y:S04]  /*12b0*/  LDL.64 R8, [R1+0x298] ;  /* 0x0002980001087983 */ /* 0x000ee80000100a00 */
[----:B------:R-:W3:Y:S04]  /*12c0*/  @!P1 LDL R24, [R1+0x30] ;  /* 0x0000300001189983 */ /* 0x000ee80000100800 */
[----:B0-----:R-:W3:Y:S01]  /*12d0*/  LDG.E.64 R12, desc[UR36][R14.64] ;  /* 0x000000240e0c7981 */ /* 0x001ee2000c1e1b00 */
[----:B------:R-:W-:-:S05]  /*12e0*/  @!P6 VIADD R0, R0, 0x1 ;  /* 0x000000010000e836 */ /* 0x000fca0000000000 */
[----:B------:R0:W-:Y:S01]  /*12f0*/  @!P6 STL [R1+0x24], R0 ;  /* 0x000024000100e387 */ /* 0x0001e20000100800 */
[----:B------:R-:W-:Y:S01]  /*1300*/  BAR.SYNC.DEFER_BLOCKING 0x0 ;  /* 0x0000000000007b1d */ /* 0x000fe20000010000 */
[----:B------:R-:W-:-:S04]  /*1310*/  ISETP.NE.U32.AND P5, PT, R2, R4, PT ;  /* 0x000000040200720c */ /* 0x000fc80003fa5070 */
[----:B------:R-:W-:Y:S01]  /*1320*/  ISETP.NE.AND.EX P5, PT, R3, R5, PT, P5 ;  /* 0x000000050300720c */ /* 0x000fe20003fa5350 */
[----:B0-----:R-:W3:Y:S04]  /*1330*/  @!P4 LDL R0, [R1+0x38] ;  /* 0x000038000100c983 */ /* 0x001ee80000100800 */
[----:B------:R-:W3:Y:S08]  /*1340*/  @!P2 LDL R3, [R1+0x34] ;  /* 0x000034000103a983 */ /* 0x000ef00000100800 */
[----:B------:R-:W3:Y:S01]  /*1350*/  @!P5 LDL R2, [R1+0x3c] ;  /* 0x00003c000102d983 */ /* 0x000ee20000100800 */
[----:B--2---:R-:W-:-:S04]  /*1360*/  ISETP.NE.U32.AND P6, PT, R20, R22, PT ;  /* 0x000000161400720c */ /* 0x004fc80003fc5070 */
[----:B------:R-:W-:Y:S02]  /*1370*/  ISETP.NE.AND.EX P6, PT, R21, R23, PT, P6 ;  /* 0x000000171500720c */ /* 0x000fe40003fc5360 */
[----:B------:R-:W2:Y:S01]  /*1380*/  LDG.E.64 R20, desc[UR36][R14.64] ;  /* 0x000000240e147981 */ /* 0x000ea2000c1e1b00 */
[----:B-----5:R-:W-:-:S05]  /*1390*/  @!P0 VIADD R26, R27, 0x1 ;  /* 0x000000011b1a8836 */ /* 0x020fca0000000000 */
[----:B------:R0:W-:Y:S05]  /*13a0*/  @!P0 STL [R1+0x2c], R26 ;  /* 0x00002c1a01008387 */ /* 0x0001ea0000100800 */
[----:B------:R-:W5:Y:S01]  /*13b0*/  @!P6 LDL R27, [R1+0x40] ;  /* 0x00004000011be983 */ /* 0x000f620000100800 */
[----:B----4-:R-:W-:-:S05]  /*13c0*/  @!P3 VIADD R4, R25, 0x1 ;  /* 0x000000011904b836 */ /* 0x010fca0000000000 */
[----:B------:R1:W-:Y:S01]  /*13d0*/  @!P3 STL [R1+0x28], R4 ;  /* 0x000028040100b387 */ /* 0x0003e20000100800 */
[----:B------:R-:W-:Y:S01]  /*13e0*/  BAR.SYNC.DEFER_BLOCKING 0x0 ;  /* 0x0000000000007b1d */ /* 0x000fe20000010000 */
[----:B---3--:R-:W-:-:S04]  /*13f0*/  ISETP.NE.U32.AND P3, PT, R16, R18, PT ;  /* 0x000000121000720c */ /* 0x008fc80003f65070 */
[----:B------:R-:W-:Y:S02]  /*1400*/  ISETP.NE.AND.EX P0, PT, R17, R19, PT, P3 ;  /* 0x000000131100720c */ /* 0x000fe40003f05330 */
[----:B------:R-:W-:Y:S01]  /*1410*/  ISETP.NE.U32.AND P3, PT, R8, R12, PT ;  /* 0x0000000c0800720c */ /* 0x000fe20003f65070 */
[----:B------:R-:W-:Y:S01]  /*1420*/  @!P1 VIADD R24, R24, 0x1 ;  /* 0x0000000118189836 */ /* 0x000fe20000000000 */
[----:B------:R-:W2:Y:S02]  /*1430*/  LDL.64 R18, [R1+0x2a0] ;  /* 0x0002a00001127983 */ /* 0x000ea40000100a00 */
[----:B------:R-:W-:Y:S02]  /*1440*/  ISETP.NE.AND.EX P3, PT, R9, R13, PT, P3 ;  /* 0x0000000d0900720c */ /* 0x000fe40003f65330 */
[----:B------:R3:W-:Y:S04]  /*1450*/  @!P1 STL [R1+0x30], R24 ;  /* 0x0000301801009387 */ /* 0x0007e80000100800 */
[----:B------:R-:W4:Y:S04]  /*1460*/  LDL.64 R16, [R1+0x2a8] ;  /* 0x0002a80001107983 */ /* 0x000f280000100a00 */
[----:B0-----:R-:W4:Y:S04]  /*1470*/  @!P0 LDL R26, [R1+0x44] ;  /* 0x00004400011a8983 */ /* 0x001f280000100800 */
[----:B------:R-:W4:Y:S01]  /*1480*/  LDG.E.64 R12, desc[UR36][R14.64] ;  /* 0x000000240e0c7981 */ /* 0x000f22000c1e1b00 */
[----:B------:R-:W-:Y:S01]  /*1490*/  BAR.SYNC.DEFER_BLOCKING 0x0 ;  /* 0x0000000000007b1d */ /* 0x000fe20000010000 */
[----:B------:R-:W-:-:S04]  /*14a0*/  ISETP.NE.U32.AND P1, PT, R6, R10, PT ;  /* 0x0000000a0600720c */ /* 0x000fc80003f25070 */
[----:B------:R-:W-:Y:S02]  /*14b0*/  ISETP.NE.AND.EX P1, PT, R7, R11, PT, P1 ;  /* 0x0000000b0700720c */ /* 0x000fe40003f25310 */
[----:B------:R-:W4:Y:S04]  /*14c0*/  LDL.64 R10, [R1+0x2b0] ;  /* 0x0002b000010a7983 */ /* 0x000f280000100a00 */
[----:B------:R-:W4:Y:S01]  /*14d0*/  LDL.64 R8, [R1+0x2b8] ;  /* 0x0002b80001087983 */ /* 0x000f220000100a00 */
[----:B------:R-:W-:Y:S02]  /*14e0*/  @!P5 VIADD R2, R2, 0x1 ;  /* 0x000000010202d836 */ /* 0x000fe40000000000 */
[----:B------:R-:W-:Y:S01]  /*14f0*/  @!P4 VIADD R0, R0, 0x1 ;  /* 0x000000010000c836 */ /* 0x000fe20000000000 */
[----:B-1----:R-:W4:Y:S04]  /*1500*/  LDL.64 R4, [R1+0x2c0] ;  /* 0x0002c00001047983 */ /* 0x002f280000100a00 */
[----:B------:R-:W4:Y:S01]  /*1510*/  LDG.E.64 R22, desc[UR36][R14.64] ;  /* 0x000000240e167981 */ /* 0x000f22000c1e1b00 */
[----:B------:R-:W-:Y:S06]  /*1520*/  BAR.SYNC.DEFER_BLOCKING 0x0 ;  /* 0x0000000000007b1d */ /* 0x000fec0000010000 */
[----:B---3--:R-:W3:Y:S02]  /*1530*/  LDG.E.64 R24, desc[UR36][R14.64] ;  /* 0x000000240e187981 */ /* 0x008ee4000c1e1b00 */
[----:B------:R-:W-:Y:S06]  /*1540*/  BAR.SYNC.DEFER_BLOCKING 0x0 ;  /* 0x0000000000007b1d */ /* 0x000fec0000010000 */
[----:B------:R-:W3:Y:S04]  /*1550*/  LDG.E.64 R6, desc[UR36][R14.64] ;  /* 0x000000240e067981 */ /* 0x000ee8000c1e1b00 */
[----:B------:R0:W-:Y:S01]  /*1560*/  @!P5 STL [R1+0x3c], R2 ;  /* 0x00003c020100d387 */ /* 0x0001e20000100800 */
[----:B------:R-:W-:-:S03]  /*1570*/  @!P2 VIADD R28, R3, 0x1 ;  /* 0x00000001031ca836 */ /* 0x000fc60000000000 */
[----:B------:R-:W-:Y:S04]  /*1580*/  @!P4 STL [R1+0x38], R0 ;  /* 0x000038000100c387 */ /* 0x000fe80000100800 */
[----:B------:R1:W-:Y:S04]  /*1590*/  @!P2 STL [R1+0x34], R28 ;  /* 0x0000341c0100a387 */ /* 0x0003e80000100800 */
[----:B0-----:R-:W3:Y:S04]  /*15a0*/  LDL.64 R2, [R1+0x2e0] ;  /* 0x0002e00001027983 */ /* 0x001ee80000100a00 */
[----:B-1----:R-:W3:Y:S01]  /*15b0*/  @!P3 LDL R28, [R1+0x4c] ;  /* 0x00004c00011cb983 */ /* 0x002ee20000100800 */
[----:B-----5:R-:W-:-:S05]  /*15c0*/  @!P6 VIADD R27, R27, 0x1 ;  /* 0x000000011b1be836 */ /* 0x020fca0000000000 */
[----:B------:R0:W-:Y:S01]  /*15d0*/  @!P6 STL [R1+0x40], R27 ;  /* 0x0000401b0100e387 */ /* 0x0001e20000100800 */
[----:B------:R-:W-:Y:S01]  /*15e0*/  BAR.SYNC.DEFER_BLOCKING 0x0 ;  /* 0x0000000000007b1d */ /* 0x000fe20000010000 */
[----:B--2---:R-:W-:Y:S01]  /*15f0*/  ISETP.NE.U32.AND P4, PT, R18, R20, PT ;  /* 0x000000141200720c */ /* 0x004fe20003f85070 */
[----:B----4-:R-:W-:-:S05]  /*1600*/  @!P0 VIADD R26, R26, 0x1 ;  /* 0x000000011a1a8836 */ /* 0x010fca0000000000 */
[----:B------:R-:W-:Y:S01]  /*1610*/  @!P0 STL [R1+0x44], R26 ;  /* 0x0000441a01008387 */ /* 0x000fe20000100800 */
[----:B------:R-:W-:Y:S02]  /*1620*/  ISETP.NE.U32.AND P2, PT, R16, R12, PT ;  /* 0x0000000c1000720c */ /* 0x000fe40003f45070 */
[----:B------:R-:W-:Y:S02]  /*1630*/  ISETP.NE.AND.EX P4, PT, R19, R21, PT, P4 ;  /* 0x000000151300720c */ /* 0x000fe40003f85340 */
[----:B------:R-:W-:Y:S01]  /*1640*/  ISETP.NE.AND.EX P2, PT, R17, R13, PT, P2 ;  /* 0x0000000d1100720c */ /* 0x000fe20003f45320 */
[----:B------:R-:W2:Y:S04]  /*1650*/  LDL.64 R20, [R1+0x2c8] ;  /* 0x0002c80001147983 */ /* 0x000ea80000100a00 */
[----:B------:R-:W4:Y:S06]  /*1660*/  LDL.64 R16, [R1+0x2d0] ;  /* 0x0002d00001107983 */ /* 0x000f2c0000100a00 */
[----:B0-----:R-:W5:Y:S01]  /*1670*/  @!P4 LDL R27, [R1+0x50] ;  /* 0x00005000011bc983 */ /* 0x001f620000100800 */
[----:B------:R-:W-:-:S04]  /*1680*/  ISETP.NE.U32.AND P5, PT, R10, R22, PT ;  /* 0x000000160a00720c */ /* 0x000fc80003fa5070 */
[----:B------:R-:W-:Y:S02]  /*1690*/  ISETP.NE.AND.EX P0, PT, R11, R23, PT, P5 ;  /* 0x000000170b00720c */ /* 0x000fe40003f05350 */
[----:B------:R-:W2:Y:S01]  /*16a0*/  LDG.E.64 R22, desc[UR36][R14.64] ;  /* 0x000000240e167981 */ /* 0x000ea2000c1e1b00 */
[----:B------:R-:W-:Y:S06]  /*16b0*/  BAR.SYNC.DEFER_BLOCKING 0x0 ;  /* 0x0000000000007b1d */ /* 0x000fec0000010000 */
[----:B------:R-:W4:Y:S04]  /*16c0*/  LDL.64 R10, [R1+0x2d8] ;  /* 0x0002d800010a7983 */ /* 0x000f280000100a00 */
[----:B------:R-:W4:Y:S01]  /*16d0*/  @!P0 LDL R0, [R1+0x58] ;  /* 0x0000580001008983 */ /* 0x000f220000100800 */
[----:B---3--:R-:W-:-:S03]  /*16e0*/  ISETP.NE.U32.AND P6, PT, R8, R24, PT ;  /* 0x000000180800720c */ /* 0x008fc60003fc5070 */
[----:B------:R-:W3:Y:S01]  /*16f0*/  @!P2 LDL R24, [R1+0x54] ;  /* 0x000054000118a983 */ /* 0x000ee20000100800 */
[----:B------:R-:W-:-:S03]  /*1700*/  ISETP.NE.AND.EX P6, PT, R9, R25, PT, P6 ;  /* 0x000000190900720c */ /* 0x000fc60003fc5360 */
[----:B------:R-:W2:Y:S04]  /*1710*/  @!P1 LDL R25, [R1+0x48] ;  /* 0x0000480001199983 */ /* 0x000ea80000100800 */
[----:B------:R-:W4:Y:S01]  /*1720*/  LDG.E.64 R18, desc[UR36][R14.64] ;  /* 0x000000240e127981 */ /* 0x000f22000c1e1b00 */
[----:B------:R-:W-:Y:S06]  /*1730*/  BAR.SYNC.DEFER_BLOCKING 0x0 ;  /* 0x0000000000007b1d */ /* 0x000fec0000010000 */
[----:B------:R-:W4:Y:S02]  /*1740*/  LDG.E.64 R12, desc[UR36][R14.64] ;  /* 0x000000240e0c7981 */ /* 0x000f24000c1e1b00 */
[----:B------:R-:W-:Y:S06]  /*1750*/  BAR.SYNC.DEFER_BLOCKING 0x0 ;  /* 0x0000000000007b1d */ /* 0x000fec0000010000 */
[----:B------:R-:W4:Y:S02]  /*1760*/  LDG.E.64 R8, desc[UR36][R14.64] ;  /* 0x000000240e087981 */ /* 0x000f24000c1e1b00 */
[----:B------:R-:W-:Y:S01]  /*1770*/  BAR.SYNC.DEFER_BLOCKING 0x0 ;  /* 0x0000000000007b1d */ /* 0x000fe20000010000 */
[----:B------:R-:W-:-:S04]  /*1780*/  ISETP.NE.U32.AND P5, PT, R4, R6, PT ;  /* 0x000000060400720c */ /* 0x000fc80003fa5070 */
[----:B------:R-:W-:Y:S01]  /*1790*/  ISETP.NE.AND.EX P5, PT, R5, R7, PT, P5 ;  /* 0x000000070500720c */ /* 0x000fe20003fa5350 */
[----:B-----5:R-:W-:-:S05]  /*17a0*/  @!P4 VIADD R6, R27, 0x1 ;  /* 0x000000011b06c836 */ /* 0x020fca0000000000 */
[----:B------:R0:W-:Y:S04]  /*17b0*/  @!P4 STL [R1+0x50], R6 ;  /* 0x000050060100c387 */ /* 0x0001e80000100800 */
[----:B0-----:R-:W5:Y:S01]  /*17c0*/  LDL.64 R6, [R1+0x2f8] ;  /* 0x0002f80001067983 */ /* 0x001f620000100a00 */
[----:B--2---:R-:W-:-:S05]  /*17d0*/  @!P1 VIADD R4, R25, 0x1 ;  /* 0x0000000119049836 */ /* 0x004fca0000000000 */
[----:B------:R-:W-:Y:S01]  /*17e0*/  @!P1 STL [R1+0x48], R4 ;  /* 0x0000480401009387 */ /* 0x000fe20000100800 */
[----:B------:R-:W-:Y:S01]  /*17f0*/  ISETP.NE.U32.AND P1, PT, R20, R22, PT ;  /* 0x000000161400720c */ /* 0x000fe20003f25070 */
[----:B---3--:R-:W-:Y:S01]  /*1800*/  @!P2 VIADD R22, R24, 0x1 ;  /* 0x000000011816a836 */ /* 0x008fe20000000000 */
[----:B----4-:R-:W-:Y:S01]  /*1810*/  ISETP.NE.U32.AND P4, PT, R16, R18, PT ;  /* 0x000000121000720c */ /* 0x010fe20003f85070 */
[----:B------:R-:W2:Y:S04]  /*1820*/  LDL.64 R24, [R1+0x2e8] ;  /* 0x0002e80001187983 */ /* 0x000ea80000100a00 */
[----:B------:R0:W-:Y:S01]  /*1830*/  @!P2 STL [R1+0x54], R22 ;  /* 0x000054160100a387 */ /* 0x0001e20000100800 */
[----:B------:R-:W-:-:S03]  /*1840*/  ISETP.NE.AND.EX P2, PT, R17, R19, PT, P4 ;  /* 0x000000131100720c */ /* 0x000fc60003f45340 */
[----:B------:R-:W2:Y:S01]  /*1850*/  LDG.E.64 R18, desc[UR36][R14.64] ;  /* 0x000000240e127981 */ /* 0x000ea2000c1e1b00 */
[----:B------:R-:W-:Y:S01]  /*1860*/  BAR.SYNC.DEFER_BLOCKING 0x0 ;  /* 0x0000000000007b1d */ /* 0x000fe20000010000 */
[----:B------:R-:W-:-:S05]  /*1870*/  ISETP.NE.AND.EX P1, PT, R21, R23, PT, P1 ;  /* 0x000000171500720c */ /* 0x000fca0003f25310 */
[----:B------:R-:W3:Y:S04]  /*1880*/  @!P5 LDL R16, [R1+0x60] ;  /* 0x000060000110d983 */ /* 0x000ee80000100800 */
[----:B------:R-:W4:Y:S04]  /*1890*/  @!P6 LDL R17, [R1+0x5c] ;  /* 0x00005c000111e983 */ /* 0x000f280000100800 */
[----:B------:R-:W5:Y:S04]  /*18a0*/  @!P1 LDL R27, [R1+0x64] ;  /* 0x00006400011b9983 */ /* 0x000f680000100800 */
[----:B------:R-:W5:Y:S04]  /*18b0*/  LDL.64 R20, [R1+0x2f0] ;  /* 0x0002f00001147983 */ /* 0x000f680000100a00 */
[----:B0-----:R-:W5:Y:S04]  /*18c0*/  LDG.E.64 R22, desc[UR36][R14.64] ;  /* 0x000000240e167981 */ /* 0x001f68000c1e1b00 */
[----:B------:R-:W5:Y:S01]  /*18d0*/  @!P2 LDL R26, [R1+0x68] ;  /* 0x00006800011aa983 */ /* 0x000f620000100800 */
[----:B------:R-:W-:Y:S01]  /*18e0*/  BAR.SYNC.DEFER_BLOCKING 0x0 ;  /* 0x0000000000007b1d */ /* 0x000fe20000010000 */
[----:B------:R-:W-:-:S04]  /*18f0*/  ISETP.NE.U32.AND P4, PT, R2, R8, PT ;  /* 0x000000080200720c */ /* 0x000fc80003f85070 */
[----:B------:R-:W-:Y:S02]  /*1900*/  ISETP.NE.AND.EX P4, PT, R3, R9, PT, P4 ;  /* 0x000000090300720c */ /* 0x000fe40003f85340 */
[----:B------:R-:W5:Y:S04]  /*1910*/  LDL.64 R2, [R1+0x300] ;  /* 0x0003000001027983 */ /* 0x000f680000100a00 */
[----:B------:R-:W5:Y:S01]  /*1920*/  LDG.E.64 R8, desc[UR36][R14.64] ;  /* 0x000000240e087981 */ /* 0x000f62000c1e1b00 */
[----:B------:R-:W-:Y:S06]  /*1930*/  BAR.SYNC.DEFER_BLOCKING 0x0 ;  /* 0x0000000000007b1d */ /* 0x000fec0000010000 */
[----:B------:R-:W5:Y:S01]  /*1940*/  LDG.E.64 R4, desc[UR36][R14.64] ;  /* 0x000000240e047981 */ /* 0x000f62000c1e1b00 */
[----:B------:R-:W-:-:S05]  /*1950*/  @!P3 VIADD R28, R28, 0x1 ;  /* 0x000000011c1cb836 */ /* 0x000fca0000000000 */
[----:B------:R-:W-:Y:S01]  /*1960*/  @!P3 STL [R1+0x4c], R28 ;  /* 0x00004c1c0100b387 */ /* 0x000fe20000100800 */
[----:B------:R-:W-:Y:S01]  /*1970*/  BAR.SYNC.DEFER_BLOCKING 0x0 ;  /* 0x0000000000007b1d */ /* 0x000fe20000010000 */
[----:B------:R-:W-:-:S04]  /*1980*/  ISETP.NE.U32.AND P3, PT, R10, R12, PT ;  /* 0x0000000c0a00720c */ /* 0x000fc80003f65070 */
[----:B------:R-:W-:Y:S01]  /*1990*/  ISETP.NE.AND.EX P3, PT, R11, R13, PT, P3 ;  /* 0x0000000d0b00720c */ /* 0x000fe20003f65330 */
[----:B------:R-:W-:Y:S01]  /*19a0*/  @!P0 VIADD R0, R0, 0x1 ;  /* 0x0000000100008836 */ /* 0x000fe20000000000 */
[----:B------:R-:W5:Y:S04]  /*19b0*/  LDL.64 R10, [R1+0x308] ;  /* 0x00030800010a7983 */ /* 0x000f680000100a00 */
[----:B------:R-:W5:Y:S04]  /*19c0*/  LDG.E.64 R12, desc[UR36][R14.64] ;  /* 0x000000240e0c7981 */ /* 0x000f68000c1e1b00 */
[----:B------:R0:W-:Y:S04]  /*19d0*/  @!P0 STL [R1+0x58], R0 ;  /* 0x0000580001008387 */ /* 0x0001e80000100800 */
[----:B0-----:R-:W5:Y:S01]  /*19e0*/  @!P3 LDL R0, [R1+0x6c] ;  /* 0x00006c000100b983 */ /* 0x001f620000100800 */
[----:B------:R-:W-:Y:S01]  /*19f0*/  BAR.SYNC.DEFER_BLOCKING 0x0 ;  /* 0x0000000000007b1d */ /* 0x000fe20000010000 */
[----:B--2---:R-:W-:-:S04]  /*1a00*/  ISETP.NE.U32.AND P0, PT, R24, R18, PT ;  /* 0x000000121800720c */ /* 0x004fc80003f05070 */
[----:B------:R-:W-:Y:S02]  /*1a10*/  ISETP.NE.AND.EX P0, PT, R25, R19, PT, P0 ;  /* 0x000000131900720c */ /* 0x000fe40003f05300 */
[----:B------:R-:W2:Y:S01]  /*1a20*/  LDG.E.64 R24, desc[UR36][R14.64] ;  /* 0x000000240e187981 */ /* 0x000ea2000c1e1b00 */
[----:B---3--:R-:W-:Y:S02]  /*1a30*/  @!P5 VIADD R16, R16, 0x1 ;  /* 0x000000011010d836 */ /* 0x008fe40000000000 */
[----:B----4-:R-:W-:-:S03]  /*1a40*/  @!P6 VIADD R28, R17, 0x1 ;  /* 0x00000001111ce836 */ /* 0x010fc60000000000 */
[----:B------:R0:W-:Y:S01]  /*1a50*/  @!P5 STL [R1+0x60], R16 ;  /* 0x000060100100d387 */ /* 0x0001e20000100800 */
[----:B------:R-:W-:Y:S01]  /*1a60*/  BAR.SYNC.DEFER_BLOCKING 0x0 ;  /* 0x0000000000007b1d */ /* 0x000fe20000010000 */
[----:B-----5:R-:W-:-:S05]  /*1a70*/  @!P1 VIADD R18, R27, 0x1 ;  /* 0x000000011b129836 */ /* 0x020fca0000000000 */
[----:B------:R-:W3:Y:S01]  /*1a80*/  @!P4 LDL R27, [R1+0x70] ;  /* 0x00007000011bc983 */ /* 0x000ee20000100800 */
[----:B------:R-:W-:-:S03]  /*1a90*/  ISETP.NE.U32.AND P5, PT, R20, R22, PT ;  /* 0x000000161400720c */ /* 0x000fc60003fa5070 */
[----:B0-----:R-:W4:Y:S04]  /*1aa0*/  LDG.E.64 R16, desc[UR36][R14.64] ;  /* 0x000000240e107981 */ /* 0x001f28000c1e1b00 */
[----:B------:R0:W-:Y:S01]  /*1ab0*/  @!P1 STL [R1+0x64], R18 ;  /* 0x0000641201009387 */ /* 0x0001e20000100800 */
[----:B------:R-:W-:Y:S01]  /*1ac0*/  BAR.SYNC.DEFER_BLOCKING 0x0 ;  /* 0x0000000000007b1d */ /* 0x000fe20000010000 */
[----:B------:R-:W-:-:S05]  /*1ad0*/  ISETP.NE.AND.EX P1, PT, R21, R23, PT, P5 ;  /* 0x000000171500720c */ /* 0x000fca0003f25350 */
[----:B------:R-:W2:Y:S04]  /*1ae0*/  LDL.64 R22, [R1+0x310] ;  /* 0x0003100001167983 */ /* 0x000ea80000100a00 */
[----:B0-----:R-:W5:Y:S01]  /*1af0*/  LDG.E.64 R18, desc[UR36][R14.64] ;  /* 0x000000240e127981 */ /* 0x001f62000c1e1b00 */
[----:B------:R-:W-:Y:S01]  /*1b00*/  BAR.SYNC.DEFER_BLOCKING 0x0 ;  /* 0x0000000000007b1d */ /* 0x000fe20000010000 */
[----:B------:R-:W-:-:S04]  /*1b10*/  ISETP.NE.U32.AND P5, PT, R2, R4, PT ;  /* 0x000000040200720c */ /* 0x000fc80003fa5070 */
[----:B------:R-:W-:Y:S02]  /*1b20*/  ISETP.NE.AND.EX P5, PT, R3, R5, PT, P5 ;  /* 0x000000050300720c */ /* 0x000fe40003fa5350 */
[----:B------:R-:W4:Y:S01]  /*1b30*/  LDL.64 R4, [R1+0x318] ;  /* 0x0003180001047983 */ /* 0x000f220000100a00 */
[----:B------:R-:W-:-:S03]  /*1b40*/  @!P2 VIADD R26, R26, 0x1 ;  /* 0x000000011a1aa836 */ /* 0x000fc60000000000 */
[----:B------:R0:W-:Y:S01]  /*1b50*/  @!P6 STL [R1+0x5c], R28 ;  /* 0x00005c1c0100e387 */ /* 0x0001e20000100800 */
[----:B------:R-:W-:-:S03]  /*1b60*/  ISETP.NE.U32.AND P6, PT, R6, R8, PT ;  /* 0x000000080600720c */ /* 0x000fc60003fc5070 */
[----:B------:R-:W5:Y:S04]  /*1b70*/  @!P1 LDL R3, [R1+0x78] ;  /* 0x0000780001039983 */ /* 0x000f680000100800 */
[----:B------:R-:W-:Y:S01]  /*1b80*/  @!P2 STL [R1+0x68], R26 ;  /* 0x0000681a0100a387 */ /* 0x000fe20000100800 */
[----:B------:R-:W-:-:S03]  /*1b90*/  ISETP.NE.AND.EX P2, PT, R7, R9, PT, P6 ;  /* 0x000000090700720c */ /* 0x000fc60003f45360 */
[----:B------:R-:W5:Y:S04]  /*1ba0*/  LDL.64 R8, [R1+0x328] ;  /* 0x0003280001087983 */ /* 0x000f680000100a00 */
[----:B------:R-:W5:Y:S04]  /*1bb0*/  LDG.E.64 R20, desc[UR36][R14.64] ;  /* 0x000000240e147981 */ /* 0x000f68000c1e1b00 */
[----:B0-----:R-:W5:Y:S04]  /*1bc0*/  @!P0 LDL R28, [R1+0x74] ;  /* 0x00007400011c8983 */ /* 0x001f680000100800 */
[----:B------:R-:W5:Y:S01]  /*1bd0*/  LDL.64 R6, [R1+0x320] ;  /* 0x0003200001067983 */ /* 0x000f620000100a00 */
[----:B------:R-:W-:Y:S01]  /*1be0*/  BAR.SYNC.DEFER_BLOCKING 0x0 ;  /* 0x0000000000007b1d */ /* 0x000fe20000010000 */
[----:B------:R-:W-:-:S04]  /*1bf0*/  ISETP.NE.U32.AND P6, PT, R10, R12, PT ;  /* 0x0000000c0a00720c */ /* 0x000fc80003fc5070 */
[----:B------:R-:W-:Y:S01]  /*1c00*/  ISETP.NE.AND.EX P6, PT, R11, R13, PT, P6 ;  /* 0x0000000d0b00720c */ /* 0x000fe20003fc5360 */
[----:B------:R-:W5:Y:S01]  /*1c10*/  @!P2 LDL R2, [R1+0x7c] ;  /* 0x00007c000102a983 */ /* 0x000f620000100800 */
[----:B------:R-:W-:-:S05]  /*1c20*/  @!P3 VIADD R0, R0, 0x1 ;  /* 0x000000010000b836 */ /* 0x000fca0000000000 */
[----:B------:R0:W-:Y:S04]  /*1c30*/  @!P3 STL [R1+0x6c], R0 ;  /* 0x00006c000100b387 */ /* 0x0001e80000100800 */
[----:B0-----:R-:W5:Y:S01]  /*1c40*/  @!P5 LDL R0, [R1+0x80] ;  /* 0x000080000100d983 */ /* 0x001f620000100800 */
[----:B---3--:R-:W-:-:S03]  /*1c50*/  @!P4 VIADD R10, R27, 0x1 ;  /* 0x000000011b0ac836 */ /* 0x008fc60000000000 */
[----:B------:R-:W3:Y:S04]  /*1c60*/  @!P6 LDL R27, [R1+0x84] ;  /* 0x00008400011be983 */ /* 0x000ee80000100800 */
[----:B------:R0:W-:Y:S04]  /*1c70*/  @!P4 STL [R1+0x70], R10 ;  /* 0x0000700a0100c387 */ /* 0x0001e80000100800 */
[----:B0-----:R-:W3:Y:S01]  /*1c80*/  LDG.E.64 R10, desc[UR36][R14.64] ;  /* 0x000000240e0a7981 */ /* 0x001ee2000c1e1b00 */
[----:B------:R-:W-:Y:S01]  /*1c90*/  BAR.SYNC.DEFER_BLOCKING 0x0 ;  /* 0x0000000000007b1d */ /* 0x000fe20000010000 */
[----:B--2---:R-:W-:-:S04]  /*1ca0*/  ISETP.NE.U32.AND P3, PT, R22, R24, PT ;  /* 0x000000181600720c */ /* 0x004fc80003f65070 */
[----:B------:R-:W-:-:S13]  /*1cb0*/  ISETP.NE.AND.EX P4, PT, R23, R25, PT, P3 ;  /* 0x000000191700720c */ /* 0x000fda0003f85330 */
[----:B------:R-:W2:Y:S01]  /*1cc0*/  @!P4 LDL R25, [R1+0x88] ;  /* 0x000088000119c983 */ /* 0x000ea20000100800 */
[----:B----4-:R-:W-:-:S04]  /*1cd0*/  ISETP.NE.U32.AND P3, PT, R4, R16, PT ;  /* 0x000000100400720c */ /* 0x010fc80003f65070 */
[----:B------:R-:W-:Y:S02]  /*1ce0*/  ISETP.NE.AND.EX P3, PT, R5, R17, PT, P3 ;  /* 0x000000110500720c */ /* 0x000fe40003f65330 */
[----:B------:R-:W4:Y:S01]  /*1cf0*/  LDG.E.64 R16, desc[UR36][R14.64] ;  /* 0x000000240e107981 */ /* 0x000f22000c1e1b00 */
[----:B-----5:R-:W-:-:S05]  /*1d00*/  @!P1 VIADD R12, R3, 0x1 ;  /* 0x00000001030c9836 */ /* 0x020fca0000000000 */
[----:B------:R0:W-:Y:S05]  /*1d10*/  @!P1 STL [R1+0x78], R12 ;  /* 0x0000780c01009387 */ /* 0x0001ea0000100800 */
[----:B------:R-:W5:Y:S01]  /*1d20*/  @!P3 LDL R24, [R1+0x8c] ;  /* 0x00008c000118b983 */ /* 0x000f620000100800 */
[----:B------:R-:W-:Y:S01]  /*1d30*/  BAR.SYNC.DEFER_BLOCKING 0x0 ;  /* 0x0000000000007b1d */ /* 0x000fe20000010000 */
[----:B------:R-:W-:-:S04]  /*1d40*/  ISETP.NE.U32.AND P1, PT, R8, R20, PT ;  /* 0x000000140800720c */ /* 0x000fc80003f25070 */
[----:B------:R-:W-:Y:S01]  /*1d50*/  ISETP.NE.AND.EX P1, PT, R9, R21, PT, P1 ;  /* 0x000000150900720c */ /* 0x000fe20003f25310 */
[----:B------:R-:W-:Y:S01]  /*1d60*/  @!P0 VIADD R28, R28, 0x1 ;  /* 0x000000011c1c8836 */ /* 0x000fe20000000000 */
[----:B------:R-:W4:Y:S04]  /*1d70*/  LDL.64 R8, [R1+0x330] ;  /* 0x0003300001087983 */ /* 0x000f280000100a00 */
[----:B0-----:R-:W5:Y:S04]  /*1d80*/  LDL.64 R12, [R1+0x340] ;  /* 0x00034000010c7983 */ /* 0x001f680000100a00 */
[----:B------:R-:W5:Y:S01]  /*1d90*/  LDG.E.64 R20, desc[UR36][R14.64] ;  /* 0x000000240e147981 */ /* 0x000f62000c1e1b00 */
[----:B------:R-:W-:Y:S06]  /*1da0*/  BAR.SYNC.DEFER_BLOCKING 0x0 ;  /* 0x0000000000007b1d */ /* 0x000fec0000010000 */
[----:B------:R-:W-:Y:S01]  /*1db0*/  @!P0 STL [R1+0x74], R28 ;  /* 0x0000741c01008387 */ /* 0x000fe20000100800 */
[----:B------:R-:W-:-:S04]  /*1dc0*/  ISETP.NE.U32.AND P0, PT, R6, R18, PT ;  /* 0x000000120600720c */ /* 0x000fc80003f05070 */
[----:B------:R-:W-:Y:S02]  /*1dd0*/  ISETP.NE.AND.EX P0, PT, R7, R19, PT, P0 ;  /* 0x000000130700720c */ /* 0x000fe40003f05300 */
[----:B------:R-:W5:Y:S04]  /*1de0*/  LDL.64 R18, [R1+0x348] ;  /* 0x0003480001127983 */ /* 0x000f680000100a00 */
[----:B------:R-:W5:Y:S04]  /*1df0*/  LDL.64 R6, [R1+0x338] ;  /* 0x0003380001067983 */ /* 0x000f680000100a00 */
[----:B------:R-:W5:Y:S01]  /*1e00*/  LDG.E.64 R22, desc[UR36][R14.64] ;  /* 0x000000240e167981 */ /* 0x000f62000c1e1b00 */
[----:B------:R-:W-:Y:S06]  /*1e10*/  BAR.SYNC.DEFER_BLOCKING 0x0 ;  /* 0x0000000000007b1d */ /* 0x000fec0000010000 */
[----:B------:R-:W5:Y:S01]  /*1e20*/  LDG.E.64 R4, desc[UR36][R14.64] ;  /* 0x000000240e047981 */ /* 0x000f62000c1e1b00 */
[----:B------:R-:W-:-:S02]  /*1e30*/  @!P2 VIADD R26, R2, 0x1 ;  /* 0x00000001021aa836 */ /* 0x000fc40000000000 */
[----:B------:R-:W-:Y:S01]  /*1e40*/  @!P5 VIADD R0, R0, 0x1 ;  /* 0x000000010000d836 */ /* 0x000fe20000000000 */
[----:B------:R-:W5:Y:S04]  /*1e50*/  LDL.64 R2, [R1+0x350] ;  /* 0x0003500001027983 */ /* 0x000f680000100a00 */
[----:B------:R0:W-:Y:S04]  /*1e60*/  @!P2 STL [R1+0x7c], R26 ;  /* 0x00007c1a0100a387 */ /* 0x0001e80000100800 */
[----:B0-----:R-:W5:Y:S04]  /*1e70*/  @!P0 LDL R26, [R1+0x90] ;  /* 0x00009000011a8983 */ /* 0x001f680000100800 */
[----:B------:R-:W-:Y:S01]  /*1e80*/  @!P5 STL [R1+0x80], R0 ;  /* 0x000080000100d387 */ /* 0x000fe20000100800 */
[----:B---3--:R-:W-:-:S03]  /*1e90*/  @!P6 VIADD R28, R27, 0x1 ;  /* 0x000000011b1ce836 */ /* 0x008fc60000000000 */
[----:B------:R-:W3:Y:S04]  /*1ea0*/  @!P1 LDL R27, [R1+0x94] ;  /* 0x00009400011b9983 */ /* 0x000ee80000100800 */
[----:B------:R-:W-:Y:S01]  /*1eb0*/  @!P6 STL [R1+0x84], R28 ;  /* 0x0000841c0100e387 */ /* 0x000fe20000100800 */
[----:B--2---:R-:W-:-:S05]  /*1ec0*/  @!P4 VIADD R25, R25, 0x1 ;  /* 0x000000011919c836 */ /* 0x004fca0000000000 */
[----:B------:R0:W-:Y:S01]  /*1ed0*/  @!P4 STL [R1+0x88], R25 ;  /* 0x000088190100c387 */ /* 0x0001e20000100800 */
[----:B------:R-:W-:Y:S01]  /*1ee0*/  BAR.SYNC.DEFER_BLOCKING 0x0 ;  /* 0x0000000000007b1d */ /* 0x000fe20000010000 */
[----:B----4-:R-:W-:-:S04]  /*1ef0*/  ISETP.NE.U32.AND P2, PT, R8, R10, PT ;  /* 0x0000000a0800720c */ /* 0x010fc80003f45070 */
[----:B------:R-:W-:Y:S02]  /*1f00*/  ISETP.NE.AND.EX P2, PT, R9, R11, PT, P2 ;  /* 0x0000000b0900720c */ /* 0x000fe40003f45320 */
[----:B------:R-:W2:Y:S01]  /*1f10*/  LDL.64 R10, [R1+0x368] ;  /* 0x00036800010a7983 */ /* 0x000ea20000100a00 */
[----:B-----5:R-:W-:-:S10]  /*1f20*/  ISETP.NE.U32.AND P5, PT, R12, R20, PT ;  /* 0x000000140c00720c */ /* 0x020fd40003fa5070 */
[----:B0-----:R-:W4:Y:S01]  /*1f30*/  @!P2 LDL R25, [R1+0x98] ;  /* 0x000098000119a983 */ /* 0x001f220000100800 */
[----:B------:R-:W-:-:S04]  /*1f40*/  ISETP.NE.U32.AND P4, PT, R18, R22, PT ;  /* 0x000000161200720c */ /* 0x000fc80003f85070 */
[----:B------:R-:W-:Y:S02]  /*1f50*/  ISETP.NE.AND.EX P4, PT, R19, R23, PT, P4 ;  /* 0x000000171300720c */ /* 0x000fe40003f85340 */
[----:B------:R-:W5:Y:S01]  /*1f60*/  LDG.E.64 R22, desc[UR36][R14.64] ;  /* 0x000000240e167981 */ /* 0x000f62000c1e1b00 */
[----:B------:R-:W-:Y:S01]  /*1f70*/  BAR.SYNC.DEFER_BLOCKING 0x0 ;  /* 0x0000000000007b1d */ /* 0x000fe20000010000 */
[----:B------:R-:W-:-:S04]  /*1f80*/  ISETP.NE.U32.AND P6, PT, R6, R16, PT ;  /* 0x000000100600720c */ /* 0x000fc80003fc5070 */
[----:B------:R-:W-:Y:S02]  /*1f90*/  ISETP.NE.AND.EX P6, PT, R7, R17, PT, P6 ;  /* 0x000000110700720c */ /* 0x000fe40003fc5360 */
[----:B------:R-:W2:Y:S04]  /*1fa0*/  LDL.64 R16, [R1+0x360] ;  /* 0x0003600001107983 */ /* 0x000ea80000100a00 */
[----:B------:R-:W2:Y:S01]  /*1fb0*/  LDG.E.64 R18, desc[UR36][R14.64] ;  /* 0x000000240e127981 */ /* 0x000ea2000c1e1b00 */
[----:B------:R-:W-:-:S06]  /*1fc0*/  @!P3 VIADD R6, R24, 0x1 ;  /* 0x000000011806b836 */ /* 0x000fcc0000000000 */
[----:B------:R-:W5:Y:S04]  /*1fd0*/  @!P6 LDL R24, [R1+0x9c] ;  /* 0x00009c000118e983 */ /* 0x000f680000100800 */
[----:B------:R0:W-:Y:S01]  /*1fe0*/  @!P3 STL [R1+0x8c], R6 ;  /* 0x00008c060100b387 */ /* 0x0001e20000100800 */
[----:B------:R-:W-:Y:S01]  /*1ff0*/  BAR.SYNC.DEFER_BLOCKING 0x0 ;  /* 0x0000000000007b1d */ /* 0x000fe20000010000 */
[----:B------:R-:W-:-:S05]  /*2000*/  ISETP.NE.AND.EX P3, PT, R13, R21, PT, P5 ;  /* 0x000000150d00720c */ /* 0x000fca0003f65350 */
[----:B------:R-:W5:Y:S04]  /*2010*/  LDL.64 R20, [R1+0x358] ;  /* 0x0003580001147983 */ /* 0x000f680000100a00 */
[----:B0-----:R-:W5:Y:S04]  /*2020*/  LDL.64 R6, [R1+0x370] ;  /* 0x0003700001067983 */ /* 0x001f680000100a00 */
[----:B------:R-:W5:Y:S01]  /*2030*/  LDG.E.64 R12, desc[UR36][R14.64] ;  /* 0x000000240e0c7981 */ /* 0x000f62000c1e1b00 */
[----:B------:R-:W-:Y:S01]  /*2040*/  BAR.SYNC.DEFER_BLOCKING 0x0 ;  /* 0x0000000000007b1d */ /* 0x000fe20000010000 */
[----:B------:R-:W-:Y:S01]  /*2050*/  @!P0 VIADD R26, R26, 0x1 ;  /* 0x000000011a1a8836 */ /* 0x000fe20000000000 */
[----:B------:R-:W-:-:S04]  /*2060*/  ISETP.NE.U32.AND P5, PT, R2, R4, PT ;  /* 0x000000040200720c */ /* 0x000fc80003fa5070 */
[----:B------:R-:W5:Y:S04]  /*2070*/  @!P3 LDL R0, [R1+0xa0] ;  /* 0x0000a0000100b983 */ /* 0x000f680000100800 */
[----:B------:R-:W5:Y:S04]  /*2080*/  LDG.E.64 R8, desc[UR36][R14.64] ;  /* 0x000000240e087981 */ /* 0x000f68000c1e1b00 */
[----:B------:R-:W-:Y:S01]  /*2090*/  @!P0 STL [R1+0x90], R26 ;  /* 0x0000901a01008387 */ /* 0x000fe20000100800 */
[----:B------:R-:W-:Y:S01]  /*20a0*/  BAR.SYNC.DEFER_BLOCKING 0x0 ;  /* 0x0000000000007b1d */ /* 0x000fe20000010000 */
[----:B------:R-:W-:Y:S01]  /*20b0*/  ISETP.NE.AND.EX P5, PT, R3, R5, PT, P5 ;  /* 0x000000050300720c */ /* 0x000fe20003fa5350 */
[----:B---3--:R-:W-:-:S05]  /*20c0*/  @!P1 VIADD R2, R27, 0x1 ;  /* 0x000000011b029836 */ /* 0x008fca0000000000 */
[----:B------:R0:W-:Y:S04]  /*20d0*/  @!P1 STL [R1+0x94], R2 ;  /* 0x0000940201009387 */ /* 0x0001e80000100800 */
[----:B0-----:R-:W3:Y:S01]  /*20e0*/  LDL.64 R2, [R1+0x398] ;  /* 0x0003980001027983 */ /* 0x001ee20000100a00 */
[----:B----4-:R-:W-:-:S05]  /*20f0*/  @!P2 VIADD R4, R25, 0x1 ;  /* 0x000000011904a836 */ /* 0x010fca0000000000 */
[----:B------:R-:W-:Y:S01]  /*2100*/  @!P2 STL [R1+0x98], R4 ;  /* 0x000098040100a387 */ /* 0x000fe20000100800 */
[----:B--2---:R-:W-:-:S04]  /*2110*/  ISETP.NE.U32.AND P0, PT, R16, R18, PT ;  /* 0x000000121000720c */ /* 0x004fc80003f05070 */
[----:B------:R-:W-:Y:S02]  /*2120*/  ISETP.NE.AND.EX P0, PT, R17, R19, PT, P0 ;  /* 0x000000131100720c */ /* 0x000fe40003f05300 */
[----:B------:R-:W2:Y:S01]  /*2130*/  LDG.E.64 R18, desc[UR36][R14.64] ;  /* 0x000000240e127981 */ /* 0x000ea2000c1e1b00 */
[----:B------:R-:W-:Y:S01]  /*2140*/  BAR.SYNC.DEFER_BLOCKING 0x0 ;  /* 0x0000000000007b1d */ /* 0x000fe20000010000 */
[----:B-----5:R-:W-:Y:S01]  /*2150*/  @!P6 VIADD R24, R24, 0x1 ;  /* 0x000000011818e836 */ /* 0x020fe20000000000 */
[----:B------:R-:W-:-:S04]  /*2160*/  ISETP.NE.U32.AND P2, PT, R20, R22, PT ;  /* 0x000000161400720c */ /* 0x000fc80003f45070 */
[----:B------:R0:W-:Y:S01]  /*2170*/  @!P6 STL [R1+0x9c], R24 ;  /* 0x00009c180100e387 */ /* 0x0001e20000100800 */
[----:B------:R-:W-:-:S03]  /*2180*/  ISETP.NE.AND.EX P6, PT, R21, R23, PT, P2 ;  /* 0x000000171500720c */ /* 0x000fc60003fc5320 */
[----:B------:R-:W2:Y:S04]  /*2190*/  LDL.64 R22, [R1+0x378] ;  /* 0x0003780001167983 */ /* 0x000ea80000100a00 */
[----:B------:R-:W4:Y:S04]  /*21a0*/  LDL.64 R20, [R1+0x380] ;  /* 0x0003800001147983 */ /* 0x000f280000100a00 */
[----:B------:R-:W4:Y:S01]  /*21b0*/  LDG.E.64 R16, desc[UR36][R14.64] ;  /* 0x000000240e107981 */ /* 0x000f22000c1e1b00 */
[----:B------:R-:W-:Y:S01]  /*21c0*/  BAR.SYNC.DEFER_BLOCKING 0x0 ;  /* 0x0000000000007b1d */ /* 0x000fe20000010000 */
[----:B------:R-:W-:-:S05]  /*21d0*/  ISETP.NE.U32.AND P1, PT, R10, R12, PT ;  /* 0x0000000c0a00720c */ /* 0x000fca0003f25070 */
[----:B0-----:R-:W5:Y:S02]  /*21e0*/  LDG.E.64 R24, desc[UR36][R14.64] ;  /* 0x000000240e187981 */ /* 0x001f64000c1e1b00 */
[----:B------:R-:W-:Y:S01]  /*21f0*/  BAR.SYNC.DEFER_BLOCKING 0x0 ;  /* 0x0000000000007b1d */ /* 0x000fe20000010000 */
[----:B------:R-:W-:-:S04]  /*2200*/  ISETP.NE.U32.AND P2, PT, R6, R8, PT ;  /* 0x000000080600720c */ /* 0x000fc80003f45070 */
[----:B------:R-:W-:Y:S02]  /*2210*/  ISETP.NE.AND.EX P2, PT, R7, R9, PT, P2 ;  /* 0x000000090700720c */ /* 0x000fe40003f45320 */
[----:B------:R-:W3:Y:S04]  /*2220*/  @!P6 LDL R9, [R1+0xac] ;  /* 0x0000ac000109e983 */ /* 0x000ee80000100800 */
[----:B------:R-:W4:Y:S01]  /*2230*/  @!P4 LDL R8, [R1+0xa4] ;  /* 0x0000a4000108c983 */ /* 0x000f220000100800 */
[----:B------:R-:W-:-:S03]  /*2240*/  ISETP.NE.AND.EX P1, PT, R11, R13, PT, P1 ;  /* 0x0000000d0b00720c */ /* 0x000fc60003f25310 */
[----:B------:R-:W5:Y:S04]  /*2250*/  LDL.64 R10, [R1+0x390] ;  /* 0x00039000010a7983 */ /* 0x000f680000100a00 */
[----:B------:R-:W5:Y:S04]  /*2260*/  @!P5 LDL R6, [R1+0xa8] ;  /* 0x0000a8000106d983 */ /* 0x000f680000100800 */
[----:B------:R-:W5:Y:S04]  /*2270*/  LDG.E.64 R26, desc[UR36][R14.64] ;  /* 0x000000240e1a7981 */ /* 0x000f68000c1e1b00 */
[----:B------:R-:W5:Y:S04]  /*2280*/  LDL.64 R12, [R1+0x388] ;  /* 0x00038800010c7983 */ /* 0x000f680000100a00 */
[----:B------:R-:W5:Y:S01]  /*2290*/  @!P0 LDL R7, [R1+0xb0] ;  /* 0x0000b00001078983 */ /* 0x000f620000100800 */
[----:B------:R-:W-:Y:S01]  /*22a0*/  BAR.SYNC.DEFER_BLOCKING 0x0 ;  /* 0x0000000000007b1d */ /* 0x000fe20000010000 */
[----:B------:R-:W-:-:S05]  /*22b0*/  @!P3 VIADD R0, R0, 0x1 ;  /* 0x000000010000b836 */ /* 0x000fca0000000000 */
[----:B------:R-:W5:Y:S04]  /*22c0*/  LDG.E.64 R4, desc[UR36][R14.64] ;  /* 0x000000240e047981 */ /* 0x000f68000c1e1b00 */
[----:B------:R0:W-:Y:S04]  /*22d0*/  @!P3 STL [R1+0xa0], R0 ;  /* 0x0000a0000100b387 */ /* 0x0001e80000100800 */
[----:B0-----:R-:W5:Y:S01]  /*22e0*/  @!P1 LDL R0, [R1+0xb4] ;  /* 0x0000b40001009983 */ /* 0x001f620000100800 */
[----:B------:R-:W-:Y:S01]  /*22f0*/  BAR.SYNC.DEFER_BLOCKING 0x0 ;  /* 0x0000000000007b1d */ /* 0x000fe20000010000 */
[----:B--2---:R-:W-:-:S04]  /*2300*/  ISETP.NE.U32.AND P3, PT, R22, R18, PT ;  /* 0x000000121600720c */ /* 0x004fc80003f65070 */
[----:B------:R-:W-:Y:S02]  /*2310*/  ISETP.NE.AND.EX P3, PT, R23, R19, PT, P3 ;  /* 0x000000131700720c */ /* 0x000fe40003f65330 */
[----:B------:R-:W2:Y:S01]  /*2320*/  LDG.E.64 R22, desc[UR36][R14.64] ;  /* 0x000000240e167981 */ /* 0x000ea2000c1e1b00 */
[----:B---3--:R-:W-:-:S05]  /*2330*/  @!P6 VIADD R18, R9, 0x1 ;  /* 0x000000010912e836 */ /* 0x008fca0000000000 */
[----:B------:R0:W-:Y:S01]  /*2340*/  @!P6 STL [R1+0xac], R18 ;  /* 0x0000ac120100e387 */ /* 0x0001e20000100800 */
[----:B------:R-:W-:Y:S01]  /*2350*/  BAR.SYNC.DEFER_BLOCKING 0x0 ;  /* 0x0000000000007b1d */ /* 0x000fe20000010000 */
[----:B----4-:R-:W-:-:S05]  /*2360*/  @!P4 VIADD R8, R8, 0x1 ;  /* 0x000000010808c836 */ /* 0x010fca0000000000 */
[----:B0-----:R-:W3:Y:S02]  /*2370*/  LDG.E.64 R18, desc[UR36][R14.64] ;  /* 0x000000240e127981 */ /* 0x001ee4000c1e1b00 */
[----:B------:R-:W-:Y:S01]  /*2380*/  BAR.SYNC.DEFER_BLOCKING 0x0 ;  /* 0x0000000000007b1d */ /* 0x000fe20000010000 */
[----:B-----5:R-:W-:-:S05]  /*2390*/  ISETP.NE.U32.AND P6, PT, R10, R26, PT ;  /* 0x0000001a0a00720c */ /* 0x020fca0003fc5070 */
[----:B------:R0:W-:Y:S01]  /*23a0*/  @!P4 STL [R1+0xa4], R8 ;  /* 0x0000a4080100c387 */ /* 0x0001e20000100800 */
[----:B------:R-:W-:Y:S02]  /*23b0*/  ISETP.NE.U32.AND P4, PT, R20, R16, PT ;  /* 0x000000101400720c */ /* 0x000fe40003f85070 */
[----:B------:R-:W-:Y:S01]  /*23c0*/  ISETP.NE.AND.EX P6, PT, R11, R27, PT, P6 ;  /* 0x0000001b0b00720c */ /* 0x000fe20003fc5360 */
[----:B------:R-:W-:Y:S01]  /*23d0*/  @!P5 VIADD R6, R6, 0x1 ;  /* 0x000000010606d836 */ /* 0x000fe20000000000 */
[----:B------:R-:W-:Y:S01]  /*23e0*/  ISETP.NE.AND.EX P4, PT, R21, R17, PT, P4 ;  /* 0x000000111500720c */ /* 0x000fe20003f85340 */
[----:B------:R-:W4:Y:S04]  /*23f0*/  @!P3 LDL R26, [R1+0xbc] ;  /* 0x0000bc00011ab983 */ /* 0x000f280000100800 */
[----:B------:R-:W2:Y:S04]  /*2400*/  LDL.64 R20, [R1+0x3a0] ;  /* 0x0003a00001147983 */ /* 0x000ea80000100a00 */
[----:B0-----:R-:W5:Y:S04]  /*2410*/  LDL.64 R8, [R1+0x3b8] ;  /* 0x0003b80001087983 */ /* 0x001f680000100a00 */
[----:B------:R-:W3:Y:S04]  /*2420*/  LDG.E.64 R10, desc[UR36][R14.64] ;  /* 0x000000240e0a7981 */ /* 0x000ee8000c1e1b00 */
[----:B------:R0:W-:Y:S01]  /*2430*/  @!P5 STL [R1+0xa8], R6 ;  /* 0x0000a8060100d387 */ /* 0x0001e20000100800 */
[----:B------:R-:W-:Y:S01]  /*2440*/  BAR.SYNC.DEFER_BLOCKING 0x0 ;  /* 0x0000000000007b1d */ /* 0x000fe20000010000 */
[----:B------:R-:W-:-:S04]  /*2450*/  ISETP.NE.U32.AND P5, PT, R12, R24, PT ;  /* 0x000000180c00720c */ /* 0x000fc80003fa5070 */
[----:B------:R-:W-:Y:S02]  /*2460*/  ISETP.NE.AND.EX P5, PT, R13, R25, PT, P5 ;  /* 0x000000190d00720c */ /* 0x000fe40003fa5350 */
[----:B------:R-:W5:Y:S04]  /*2470*/  @!P2 LDL R25, [R1+0xb8] ;  /* 0x0000b8000119a983 */ /* 0x000f680000100800 */
[----:B------:R-:W3:Y:S04]  /*2480*/  LDL.64 R16, [R1+0x3a8] ;  /* 0x0003a80001107983 */ /* 0x000ee80000100a00 */
[----:B------:R-:W3:Y:S04]  /*2490*/  @!P4 LDL R24, [R1+0xc0] ;  /* 0x0000c0000118c983 */ /* 0x000ee80000100800 */
[----:B------:R-:W3:Y:S01]  /*24a0*/  LDG.E.64 R12, desc[UR36][R14.64] ;  /* 0x000000240e0c7981 */ /* 0x000ee2000c1e1b00 */
[----:B------:R-:W-:-:S03]  /*24b0*/  @!P0 VIADD R28, R7, 0x1 ;  /* 0x00000001071c8836 */ /* 0x000fc60000000000 */
[----:B0-----:R-:W3:Y:S01]  /*24c0*/  LDL.64 R6, [R1+0x3b0] ;  /* 0x0003b00001067983 */ /* 0x001ee20000100a00 */
[----:B------:R-:W-:-:S05]  /*24d0*/  @!P1 VIADD R0, R0, 0x1 ;  /* 0x0000000100009836 */ /* 0x000fca0000000000 */
[----:B------:R0:W-:Y:S04]  /*24e0*/  @!P1 STL [R1+0xb4], R0 ;  /* 0x0000b40001009387 */ /* 0x0001e80000100800 */
[----:B------:R-:W-:Y:S01]  /*24f0*/  @!P0 STL [R1+0xb0], R28 ;  /* 0x0000b01c01008387 */ /* 0x000fe20000100800 */
[----:B------:R-:W-:Y:S01]  /*2500*/  BAR.SYNC.DEFER_BLOCKING 0x0 ;  /* 0x0000000000007b1d */ /* 0x000fe20000010000 */
[----:B------:R-:W-:-:S04]  /*2510*/  ISETP.NE.U32.AND P0, PT, R2, R4, PT ;  /* 0x000000040200720c */ /* 0x000fc80003f05070 */
[----:B------:R-:W-:Y:S01]  /*2520*/  ISETP.NE.AND.EX P0, PT, R3, R5, PT, P0 ;  /* 0x000000050300720c */ /* 0x000fe20003f05300 */
[----:B------:R-:W3:Y:S04]  /*2530*/  @!P6 LDL R2, [R1+0xc8] ;  /* 0x0000c8000102e983 */ /* 0x000ee80000100800 */
[----:B------:R-:W3:Y:S08]  /*2540*/  @!P5 LDL R3, [R1+0xc4] ;  /* 0x0000c4000103d983 */ /* 0x000ef00000100800 */
[----:B0-----:R-:W3:Y:S01]  /*2550*/  @!P0 LDL R0, [R1+0xcc] ;  /* 0x0000cc0001008983 */ /* 0x001ee20000100800 */
[----:B--2---:R-:W-:-:S04]  /*2560*/  ISETP.NE.U32.AND P1, PT, R20, R22, PT ;  /* 0x000000161400720c */ /* 0x004fc80003f25070 */
[----:B------:R-:W-:Y:S02]  /*2570*/  ISETP.NE.AND.EX P1, PT, R21, R23, PT, P1 ;  /* 0x000000171500720c */ /* 0x000fe40003f25310 */
[----:B------:R-:W2:Y:S01]  /*2580*/  LDG.E.64 R20, desc[UR36][R14.64] ;  /* 0x000000240e147981 */ /* 0x000ea2000c1e1b00 */
[----:B----4-:R-:W-:-:S05]  /*2590*/  @!P3 VIADD R26, R26, 0x1 ;  /* 0x000000011a1ab836 */ /* 0x010fca0000000000 */
[----:B------:R0:W-:Y:S05]  /*25a0*/  @!P3 STL [R1+0xbc], R26 ;  /* 0x0000bc1a0100b387 */ /* 0x0001ea0000100800 */
[----:B------:R-:W4:Y:S01]  /*25b0*/  @!P1 LDL R27, [R1+0xd0] ;  /* 0x0000d000011b9983 */ /* 0x000f220000100800 */
[----:B-----5:R-:W-:Y:S01]  /*25c0*/  @!P2 VIADD R4, R25, 0x1 ;  /* 0x000000011904a836 */ /* 0x020fe20000000000 */
[----:B------:R-:W-:Y:S01]  /*25d0*/  BAR.SYNC.DEFER_BLOCKING 0x0 ;  /* 0x0000000000007b1d */ /* 0x000fe20000010000 */
[----:B---3--:R-:W-:-:S04]  /*25e0*/  ISETP.NE.U32.AND P3, PT, R8, R12, PT ;  /* 0x0000000c0800720c */ /* 0x008fc80003f65070 */
[----:B------:R-:W-:Y:S01]  /*25f0*/  ISETP.NE.AND.EX P3, PT, R9, R13, PT, P3 ;  /* 0x0000000d0900720c */ /* 0x000fe20003f65330 */
[----:B------:R1:W-:Y:S04]  /*2600*/  @!P2 STL [R1+0xb8], R4 ;  /* 0x0000b8040100a387 */ /* 0x0003e80000100800 */
[----:B------:R-:W3:Y:S01]  /*2610*/  LDG.E.64 R12, desc[UR36][R14.64] ;  /* 0x000000240e0c7981 */ /* 0x000ee2000c1e1b00 */
[----:B------:R-:W-:Y:S01]  /*2620*/  BAR.SYNC.DEFER_BLOCKING 0x0 ;  /* 0x0000000000007b1d */ /* 0x000fe20000010000 */
[----:B------:R-:W-:-:S04]  /*2630*/  ISETP.NE.U32.AND P2, PT, R16, R18, PT ;  /* 0x000000121000720c */ /* 0x000fc80003f45070 */
[----:B------:R-:W-:Y:S01]  /*2640*/  ISETP.NE.AND.EX P2, PT, R17, R19, PT, P2 ;  /* 0x000000131100720c */ /* 0x000fe20003f45320 */
[----:B------:R-:W-:Y:S01]  /*2650*/  @!P4 VIADD R24, R24, 0x1 ;  /* 0x000000011818c836 */ /* 0x000fe20000000000 */
[----:B------:R-:W2:Y:S04]  /*2660*/  LDL.64 R18, [R1+0x3c0] ;  /* 0x0003c00001127983 */ /* 0x000ea80000100a00 */
[----:B------:R5:W-:Y:S01]  /*2670*/  @!P4 STL [R1+0xc0], R24 ;  /* 0x0000c0180100c387 */ /* 0x000be20000100800 */
[----:B------:R-:W-:-:S03]  /*2680*/  ISETP.NE.U32.AND P4, PT, R6, R10, PT ;  /* 0x0000000a0600720c */ /* 0x000fc60003f85070 */
[----:B------:R-:W3:Y:S01]  /*2690*/  LDL.64 R16, [R1+0x3c8] ;  /* 0x0003c80001107983 */ /* 0x000ee20000100a00 */
[----:B------:R-:W-:-:S03]  /*26a0*/  ISETP.NE.AND.EX P4, PT, R7, R11, PT, P4 ;  /* 0x0000000b0700720c */ /* 0x000fc60003f85340 */
[----:B0-----:R-:W3:Y:S04]  /*26b0*/  @!P2 LDL R26, [R1+0xd4] ;  /* 0x0000d400011aa983 */ /* 0x001ee80000100800 */
[----:B------:R-:W3:Y:S01]  /*26c0*/  LDG.E.64 R22, desc[UR36][R14.64] ;  /* 0x000000240e167981 */ /* 0x000ee2000c1e1b00 */
[----:B------:R-:W-:Y:S06]  /*26d0*/  BAR.SYNC.DEFER_BLOCKING 0x0 ;  /* 0x0000000000007b1d */ /* 0x000fec0000010000 */
[----:B------:R-:W3:Y:S04]  /*26e0*/  LDL.64 R10, [R1+0x3d0] ;  /* 0x0003d000010a7983 */ /* 0x000ee80000100a00 */
[----:B------:R-:W3:Y:S01]  /*26f0*/  LDL.64 R8, [R1+0x3d8] ;  /* 0x0003d80001087983 */ /* 0x000ee20000100a00 */
[----:B------:R-:W-:-:S02]  /*2700*/  @!P6 VIADD R2, R2, 0x1 ;  /* 0x000000010202e836 */ /* 0x000fc40000000000 */
[----:B------:R-:W-:Y:S01]  /*2710*/  @!P0 VIADD R0, R0, 0x1 ;  /* 0x0000000100008836 */ /* 0x000fe20000000000 */
[----:B-1----:R-:W3:Y:S04]  /*2720*/  LDL.64 R4, [R1+0x3e0] ;  /* 0x0003e00001047983 */ /* 0x002ee80000100a00 */
[----:B-----5:R-:W5:Y:S01]  /*2730*/  LDG.E.64 R24, desc[UR36][R14.64] ;  /* 0x000000240e187981 */ /* 0x020f62000c1e1b00 */
[----:B------:R-:W-:Y:S06]  /*2740*/  BAR.SYNC.DEFER_BLOCKING 0x0 ;  /* 0x0000000000007b1d */ /* 0x000fec0000010000 */
[----:B------:R-:W5:Y:S04]  /*2750*/  LDG.E.64 R6, desc[UR36][R14.64] ;  /* 0x000000240e067981 */ /* 0x000f68000c1e1b00 */
[----:B------:R0:W-:Y:S01]  /*2760*/  @!P6 STL [R1+0xc8], R2 ;  /* 0x0000c8020100e387 */ /* 0x0001e20000100800 */
[----:B------:R-:W-:-:S03]  /*2770*/  @!P5 VIADD R28, R3, 0x1 ;  /* 0x00000001031cd836 */ /* 0x000fc60000000000 */
[----:B------:R-:W-:Y:S04]  /*2780*/  @!P0 STL [R1+0xcc], R0 ;  /* 0x0000cc0001008387 */ /* 0x000fe80000100800 */
[----:B------:R1:W-:Y:S04]  /*2790*/  @!P5 STL [R1+0xc4], R28 ;  /* 0x0000c41c0100d387 */ /* 0x0003e80000100800 */
[----:B0-----:R-:W5:Y:S04]  /*27a0*/  LDL.64 R2, [R1+0x400] ;  /* 0x0004000001027983 */ /* 0x001f680000100a00 */
[----:B-1----:R-:W5:Y:S01]  /*27b0*/  @!P3 LDL R28, [R1+0xdc] ;  /* 0x0000dc00011cb983 */ /* 0x002f620000100800 */
[----:B----4-:R-:W-:-:S05]  /*27c0*/  @!P1 VIADD R27, R27, 0x1 ;  /* 0x000000011b1b9836 */ /* 0x010fca0000000000 */
[----:B------:R0:W-:Y:S01]  /*27d0*/  @!P1 STL [R1+0xd0], R27 ;  /* 0x0000d01b01009387 */ /* 0x0001e20000100800 */
[----:B------:R-:W-:Y:S01]  /*27e0*/  BAR.SYNC.DEFER_BLOCKING 0x0 ;  /* 0x0000000000007b1d */ /* 0x000fe20000010000 */
[----:B--2---:R-:W-:Y:S01]  /*27f0*/  ISETP.NE.U32.AND P0, PT, R18, R20, PT ;  /* 0x000000141200720c */ /* 0x004fe20003f05070 */
[----:B---3--:R-:W-:-:S05]  /*2800*/  @!P2 VIADD R26, R26, 0x1 ;  /* 0x000000011a1aa836 */ /* 0x008fca0000000000 */
[----:B------:R1:W-:Y:S01]  /*2810*/  @!P2 STL [R1+0xd4], R26 ;  /* 0x0000d41a0100a387 */ /* 0x0003e20000100800 */
[----:B------:R-:W-:-:S04]  /*2820*/  ISETP.NE.U32.AND P6, PT, R10, R22, PT ;  /* 0x000000160a00720c */ /* 0x000fc80003fc5070 */
[----:B------:R-:W-:Y:S02]  /*2830*/  ISETP.NE.AND.EX P2, PT, R11, R23, PT, P6 ;  /* 0x000000170b00720c */ /* 0x000fe40003f45360 */
[----:B------:R-:W2:Y:S01]  /*2840*/  LDG.E.64 R22, desc[UR36][R14.64] ;  /* 0x000000240e167981 */ /* 0x000ea2000c1e1b00 */
[----:B------:R-:W-:Y:S01]  /*2850*/  BAR.SYNC.DEFER_BLOCKING 0x0 ;  /* 0x0000000000007b1d */ /* 0x000fe20000010000 */
[----:B------:R-:W-:Y:S02]  /*2860*/  ISETP.NE.U32.AND P5, PT, R16, R12, PT ;  /* 0x0000000c1000720c */ /* 0x000fe40003fa5070 */
[----:B------:R-:W-:Y:S02]  /*2870*/  ISETP.NE.AND.EX P1, PT, R19, R21, PT, P0 ;  /* 0x000000151300720c */ /* 0x000fe40003f25300 */
[----:B------:R-:W-:Y:S02]  /*2880*/  ISETP.NE.AND.EX P0, PT, R17, R13, PT, P5 ;  /* 0x0000000d1100720c */ /* 0x000fe40003f05350 */
[----:B-----5:R-:W-:Y:S01]  /*2890*/  ISETP.NE.U32.AND P5, PT, R8, R24, PT ;  /* 0x000000180800720c */ /* 0x020fe20003fa5070 */
[----:B------:R-:W2:Y:S03]  /*28a0*/  LDL.64 R20, [R1+0x3e8] ;  /* 0x0003e80001147983 */ /* 0x000ea60000100a00 */
[----:B------:R-:W-:Y:S01]  /*28b0*/  ISETP.NE.AND.EX P5, PT, R9, R25, PT, P5 ;  /* 0x000000190900720c */ /* 0x000fe20003fa5350 */
[----:B------:R-:W3:Y:S04]  /*28c0*/  LDL.64 R16, [R1+0x3f0] ;  /* 0x0003f00001107983 */ /* 0x000ee80000100a00 */
[----:B------:R-:W4:Y:S04]  /*28d0*/  @!P4 LDL R25, [R1+0xd8] ;  /* 0x0000d8000119c983 */ /* 0x000f280000100800 */
[----:B------:R-:W5:Y:S04]  /*28e0*/  @!P0 LDL R24, [R1+0xe4] ;  /* 0x0000e40001188983 */ /* 0x000f680000100800 */
[----:B------:R-:W3:Y:S01]  /*28f0*/  LDG.E.64 R18, desc[UR36][R14.64] ;  /* 0x000000240e127981 */ /* 0x000ee2000c1e1b00 */
[----:B------:R-:W-:Y:S06]  /*2900*/  BAR.SYNC.DEFER_BLOCKING 0x0 ;  /* 0x0000000000007b1d */ /* 0x000fec0000010000 */
[----:B0-----:R-:W3:Y:S01]  /*2910*/  @!P1 LDL R27, [R1+0xe0] ;  /* 0x0000e000011b9983 */ /* 0x001ee20000100800 */
[----:B------:R-:W-:-:S03]  /*2920*/  ISETP.NE.U32.AND P6, PT, R4, R6, PT ;  /* 0x000000060400720c */ /* 0x000fc60003fc5070 */
[----:B------:R-:W3:Y:S04]  /*2930*/  LDL.64 R10, [R1+0x3f8] ;  /* 0x0003f800010a7983 */ /* 0x000ee80000100a00 */
[----:B------:R-:W3:Y:S04]  /*2940*/  @!P2 LDL R0, [R1+0xe8] ;  /* 0x0000e8000100a983 */ /* 0x000ee80000100800 */
[----:B------:R-:W3:Y:S01]  /*2950*/  LDG.E.64 R12, desc[UR36][R14.64] ;  /* 0x000000240e0c7981 */ /* 0x000ee2000c1e1b00 */
[----:B------:R-:W-:Y:S06]  /*2960*/  BAR.SYNC.DEFER_BLOCKING 0x0 ;  /* 0x0000000000007b1d */ /* 0x000fec0000010000 */
[----:B------:R-:W3:Y:S01]  /*2970*/  LDG.E.64 R8, desc[UR36][R14.64] ;  /* 0x000000240e087981 */ /* 0x000ee2000c1e1b00 */
[----:B------:R-:W-:-:S05]  /*2980*/  @!P3 VIADD R28, R28, 0x1 ;  /* 0x000000011c1cb836 */ /* 0x000fca0000000000 */
[----:B------:R-:W-:Y:S01]  /*2990*/  @!P3 STL [R1+0xdc], R28 ;  /* 0x0000dc1c0100b387 */ /* 0x000fe20000100800 */
[----:B------:R-:W-:Y:S01]  /*29a0*/  BAR.SYNC.DEFER_BLOCKING 0x0 ;  /* 0x0000000000007b1d */ /* 0x000fe20000010000 */
[----:B------:R-:W-:Y:S02]  /*29b0*/  ISETP.NE.AND.EX P6, PT, R5, R7, PT, P6 ;  /* 0x000000070500720c */ /* 0x000fe40003fc5360 */
[----:B--2---:R-:W-:Y:S01]  /*29c0*/  ISETP.NE.U32.AND P3, PT, R20, R22, PT ;  /* 0x000000161400720c */ /* 0x004fe20003f65070 */
[----:B----4-:R-:W-:Y:S02]  /*29d0*/  @!P4 VIADD R4, R25, 0x1 ;  /* 0x000000011904c836 */ /* 0x010fe40000000000 */
[----:B-----5:R-:W-:-:S03]  /*29e0*/  @!P0 VIADD R22, R24, 0x1 ;  /* 0x0000000118168836 */ /* 0x020fc60000000000 */
[----:B------:R-:W-:Y:S01]  /*29f0*/  @!P4 STL [R1+0xd8], R4 ;  /* 0x0000d8040100c387 */ /* 0x000fe20000100800 */
[----:B---3--:R-:W-:-:S03]  /*2a00*/  ISETP.NE.U32.AND P4, PT, R16, R18, PT ;  /* 0x000000121000720c */ /* 0x008fc60003f85070 */
[----:B------:R0:W-:Y:S01]  /*2a10*/  @!P0 STL [R1+0xe4], R22 ;  /* 0x0000e41601008387 */ /* 0x0001e20000100800 */
[----:B------:R-:W-:-:S03]  /*2a20*/  ISETP.NE.AND.EX P0, PT, R17, R19, PT, P4 ;  /* 0x000000131100720c */ /* 0x000fc60003f05340 */
[----:B------:R-:W2:Y:S04]  /*2a30*/  LDL.64 R24, [R1+0x408] ;  /* 0x0004080001187983 */ /* 0x000ea80000100a00 */
[----:B------:R-:W2:Y:S01]  /*2a40*/  LDG.E.64 R18, desc[UR36][R14.64] ;  /* 0x000000240e127981 */ /* 0x000ea2000c1e1b00 */
[----:B------:R-:W-:-:S03]  /*2a50*/  @!P1 VIADD R6, R27, 0x1 ;  /* 0x000000011b069836 */ /* 0x000fc60000000000 */
[----:B------:R-:W3:Y:S04]  /*2a60*/  @!P6 LDL R16, [R1+0xf0] ;  /* 0x0000f0000110e983 */ /* 0x000ee80000100800 */
[----:B------:R4:W-:Y:S01]  /*2a70*/  @!P1 STL [R1+0xe0], R6 ;  /* 0x0000e00601009387 */ /* 0x0009e20000100800 */
[----:B------:R-:W-:Y:S01]  /*2a80*/  BAR.SYNC.DEFER_BLOCKING 0x0 ;  /* 0x0000000000007b1d */ /* 0x000fe20000010000 */
[----:B------:R-:W-:-:S05]  /*2a90*/  ISETP.NE.AND.EX P1, PT, R21, R23, PT, P3 ;  /* 0x000000171500720c */ /* 0x000fca0003f25330 */
[----:B------:R-:W5:Y:S04]  /*2aa0*/  @!P5 LDL R17, [R1+0xec] ;  /* 0x0000ec000111d983 */ /* 0x000f680000100800 */
[----:B------:R-:W5:Y:S04]  /*2ab0*/  LDL.64 R20, [R1+0x410] ;  /* 0x0004100001147983 */ /* 0x000f680000100a00 */
[----:B------:R-:W5:Y:S04]  /*2ac0*/  @!P1 LDL R27, [R1+0xf4] ;  /* 0x0000f400011b9983 */ /* 0x000f680000100800 */
[----:B-1----:R-:W5:Y:S04]  /*2ad0*/  @!P0 LDL R26, [R1+0xf8] ;  /* 0x0000f800011a8983 */ /* 0x002f680000100800 */
[----:B0-----:R-:W5:Y:S04]  /*2ae0*/  LDG.E.64 R22, desc[UR36][R14.64] ;  /* 0x000000240e167981 */ /* 0x001f68000c1e1b00 */
[----:B----4-:R-:W4:Y:S01]  /*2af0*/  LDL.64 R6, [R1+0x418] ;  /* 0x0004180001067983 */ /* 0x010f220000100a00 */
[----:B------:R-:W-:Y:S01]  /*2b00*/  BAR.SYNC.DEFER_BLOCKING 0x0 ;  /* 0x0000000000007b1d */ /* 0x000fe20000010000 */
[----:B------:R-:W-:-:S04]  /*2b10*/  ISETP.NE.U32.AND P4, PT, R2, R8, PT ;  /* 0x000000080200720c */ /* 0x000fc80003f85070 */
[----:B------:R-:W-:Y:S02]  /*2b20*/  ISETP.NE.AND.EX P4, PT, R3, R9, PT, P4 ;  /* 0x000000090300720c */ /* 0x000fe40003f85340 */
[----:B------:R-:W4:Y:S04]  /*2b30*/  LDL.64 R2, [R1+0x420] ;  /* 0x0004200001027983 */ /* 0x000f280000100a00 */
[----:B------:R-:W4:Y:S01]  /*2b40*/  LDG.E.64 R8, desc[UR36][R14.64] ;  /* 0x000000240e087981 */ /* 0x000f22000c1e1b00 */
[----:B------:R-:W-:Y:S06]  /*2b50*/  BAR.SYNC.DEFER_BLOCKING 0x0 ;  /* 0x0000000000007b1d */ /* 0x000fec0000010000 */
[----:B------:R-:W4:Y:S02]  /*2b60*/  LDG.E.64 R4, desc[UR36][R14.64] ;  /* 0x000000240e047981 */ /* 0x000f24000c1e1b00 */
[----:B------:R-:W-:Y:S01]  /*2b70*/  BAR.SYNC.DEFER_BLOCKING 0x0 ;  /* 0x0000000000007b1d */ /* 0x000fe20000010000 */
[----:B------:R-:W-:-:S04]  /*2b80*/  ISETP.NE.U32.AND P3, PT, R10, R12, PT ;  /* 0x0000000c0a00720c */ /* 0x000fc80003f65070 */
[----:B------:R-:W-:Y:S01]  /*2b90*/  ISETP.NE.AND.EX P3, PT, R11, R13, PT, P3 ;  /* 0x0000000d0b00720c */ /* 0x000fe20003f65330 */
[----:B------:R-:W-:Y:S01]  /*2ba0*/  @!P2 VIADD R0, R0, 0x1 ;  /* 0x000000010000a836 */ /* 0x000fe20000000000 */
[----:B------:R-:W4:Y:S04]  /*2bb0*/  LDL.64 R10, [R1+0x428] ;  /* 0x00042800010a7983 */ /* 0x000f280000100a00 */
[----:B------:R-:W4:Y:S04]  /*2bc0*/  LDG.E.64 R12, desc[UR36][R14.64] ;  /* 0x000000240e0c7981 */ /* 0x000f28000c1e1b00 */
[----:B------:R0:W-:Y:S04]  /*2bd0*/  @!P2 STL [R1+0xe8], R0 ;  /* 0x0000e8000100a387 */ /* 0x0001e80000100800 */
[----:B0-----:R-:W4:Y:S01]  /*2be0*/  @!P3 LDL R0, [R1+0xfc] ;  /* 0x0000fc000100b983 */ /* 0x001f220000100800 */
[----:B------:R-:W-:Y:S01]  /*2bf0*/  BAR.SYNC.DEFER_BLOCKING 0x0 ;  /* 0x0000000000007b1d */ /* 0x000fe20000010000 */
[----:B--2---:R-:W-:-:S04]  /*2c00*/  ISETP.NE.U32.AND P2, PT, R24, R18, PT ;  /* 0x000000121800720c */ /* 0x004fc80003f45070 */
[----:B------:R-:W-:Y:S02]  /*2c10*/  ISETP.NE.AND.EX P2, PT, R25, R19, PT, P2 ;  /* 0x000000131900720c */ /* 0x000fe40003f45320 */
[----:B------:R-:W2:Y:S01]  /*2c20*/  LDG.E.64 R24, desc[UR36][R14.64] ;  /* 0x000000240e187981 */ /* 0x000ea2000c1e1b00 */
[----:B---3--:R-:W-:-:S05]  /*2c30*/  @!P6 VIADD R16, R16, 0x1 ;  /* 0x000000011010e836 */ /* 0x008fca0000000000 */
[----:B------:R0:W-:Y:S01]  /*2c40*/  @!P6 STL [R1+0xf0], R16 ;  /* 0x0000f0100100e387 */ /* 0x0001e20000100800 */
[----:B-----5:R-:W-:Y:S01]  /*2c50*/  @!P5 VIADD R28, R17, 0x1 ;  /* 0x00000001111cd836 */ /* 0x020fe20000000000 */
[----:B------:R-:W-:Y:S01]  /*2c60*/  BAR.SYNC.DEFER_BLOCKING 0x0 ;  /* 0x0000000000007b1d */ /* 0x000fe20000010000 */
[----:B------:R-:W-:-:S05]  /*2c70*/  @!P1 VIADD R18, R27, 0x1 ;  /* 0x000000011b129836 */ /* 0x000fca0000000000 */
[----:B------:R-:W3:Y:S04]  /*2c80*/  @!P4 LDL R27, [R1+0x100] ;  /* 0x00010000011bc983 */ /* 0x000ee80000100800 */
[----:B------:R1:W-:Y:S01]  /*2c90*/  @!P5 STL [R1+0xec], R28 ;  /* 0x0000ec1c0100d387 */ /* 0x0003e20000100800 */
[----:B------:R-:W-:-:S03]  /*2ca0*/  ISETP.NE.U32.AND P5, PT, R20, R22, PT ;  /* 0x000000161400720c */ /* 0x000fc60003fa5070 */
[----:B------:R5:W-:Y:S04]  /*2cb0*/  @!P1 STL [R1+0xf4], R18 ;  /* 0x0000f41201009387 */ /* 0x000be80000100800 */
[----:B0-----:R-:W2:Y:S01]  /*2cc0*/  LDG.E.64 R16, desc[UR36][R14.64] ;  /* 0x000000240e107981 */ /* 0x001ea2000c1e1b00 */
[----:B------:R-:W-:Y:S01]  /*2cd0*/  BAR.SYNC.DEFER_BLOCKING 0x0 ;  /* 0x0000000000007b1d */ /* 0x000fe20000010000 */
[----:B------:R-:W-:Y:S01]  /*2ce0*/  ISETP.NE.AND.EX P1, PT, R21, R23, PT, P5 ;  /* 0x000000171500720c */ /* 0x000fe20003f25350 */
[----:B------:R-:W-:-:S05]  /*2cf0*/  @!P0 VIADD R26, R26, 0x1 ;  /* 0x000000011a1a8836 */ /* 0x000fca0000000000 */
[----:B------:R-:W-:Y:S04]  /*2d00*/  @!P0 STL [R1+0xf8], R26 ;  /* 0x0000f81a01008387 */ /* 0x000fe80000100800 */
[----:B-1----:R-:W2:Y:S04]  /*2d10*/  @!P2 LDL R28, [R1+0x104] ;  /* 0x00010400011ca983 */ /* 0x002ea80000100800 */
[----:B------:R-:W2:Y:S04]  /*2d20*/  LDL.64 R22, [R1+0x430] ;  /* 0x0004300001167983 */ /* 0x000ea80000100a00 */
[----:B-----5:R-:W5:Y:S01]  /*2d30*/  LDG.E.64 R18, desc[UR36][R14.64] ;  /* 0x000000240e127981 */ /* 0x020f62000c1e1b00 */
[----:B------:R-:W-:Y:S01]  /*2d40*/  BAR.SYNC.DEFER_BLOCKING 0x0 ;  /* 0x0000000000007b1d */ /* 0x000fe20000010000 */
[----:B----4-:R-:W-:-:S04]  /*2d50*/  ISETP.NE.U32.AND P6, PT, R2, R4, PT ;  /* 0x000000040200720c */ /* 0x010fc80003fc5070 */
[----:B------:R-:W-:Y:S01]  /*2d60*/  ISETP.NE.AND.EX P0, PT, R3, R5, PT, P6 ;  /* 0x000000050300720c */ /* 0x000fe20003f05360 */
[----:B------:R-:W4:Y:S04]  /*2d70*/  LDG.E.64 R20, desc[UR36][R14.64] ;  /* 0x000000240e147981 */ /* 0x000f28000c1e1b00 */
[----:B------:R-:W5:Y:S04]  /*2d80*/  @!P1 LDL R3, [R1+0x108] ;  /* 0x0001080001039983 */ /* 0x000f680000100800 */
[----:B------:R-:W4:Y:S01]  /*2d90*/  LDL.64 R4, [R1+0x438] ;  /* 0x0004380001047983 */ /* 0x000f220000100a00 */
[----:B------:R-:W-:Y:S01]  /*2da0*/  BAR.SYNC.DEFER_BLOCKING 0x0 ;  /* 0x0000000000007b1d */ /* 0x000fe20000010000 */
[----:B------:R-:W-:-:S04]  /*2db0*/  ISETP.NE.U32.AND P5, PT, R6, R8, PT ;  /* 0x000000080600720c */ /* 0x000fc80003fa5070 */
[----:B------:R-:W-:Y:S02]  /*2dc0*/  ISETP.NE.AND.EX P5, PT, R7, R9, PT, P5 ;  /* 0x000000090700720c */ /* 0x000fe40003fa5350 */
[----:B------:R-:W4:Y:S04]  /*2dd0*/  LDL.64 R8, [R1+0x448] ;  /* 0x0004480001087983 */ /* 0x000f280000100a00 */
[----:B------:R-:W4:Y:S01]  /*2de0*/  LDL.64 R6, [R1+0x440] ;  /* 0x0004400001067983 */ /* 0x000f220000100a00 */
[----:B------:R-:W-:-:S04]  /*2df0*/  ISETP.NE.U32.AND P6, PT, R10, R12, PT ;  /* 0x0000000c0a00720c */ /* 0x000fc80003fc5070 */
[----:B------:R-:W-:Y:S02]  /*2e00*/  ISETP.NE.AND.EX P6, PT, R11, R13, PT, P6 ;  /* 0x0000000d0b00720c */ /* 0x000fe40003fc5360 */
[----:B------:R-:W4:Y:S01]  /*2e10*/  @!P5 LDL R2, [R1+0x10c] ;  /* 0x00010c000102d983 */ /* 0x000f220000100800 */
[----:B------:R-:W-:-:S05]  /*2e20*/  @!P3 VIADD R0, R0, 0x1 ;  /* 0x000000010000b836 */ /* 0x000fca0000000000 */
[----:B------:R0:W-:Y:S04]  /*2e30*/  @!P3 STL [R1+0xfc], R0 ;  /* 0x0000fc000100b387 */ /* 0x0001e80000100800 */
[----:B0-----:R-:W4:Y:S01]  /*2e40*/  @!P0 LDL R0, [R1+0x110] ;  /* 0x0001100001008983 */ /* 0x001f220000100800 */
[----:B---3--:R-:W-:-:S03]  /*2e50*/  @!P4 VIADD R10, R27, 0x1 ;  /* 0x000000011b0ac836 */ /* 0x008fc60000000000 */
[----:B------:R-:W3:Y:S04]  /*2e60*/  @!P6 LDL R27, [R1+0x114] ;  /* 0x00011400011be983 */ /* 0x000ee80000100800 */
[----:B------:R0:W-:Y:S04]  /*2e70*/  @!P4 STL [R1+0x100], R10 ;  /* 0x0001000a0100c387 */ /* 0x0001e80000100800 */
[----:B0-----:R-:W3:Y:S01]  /*2e80*/  LDG.E.64 R10, desc[UR36][R14.64] ;  /* 0x000000240e0a7981 */ /* 0x001ee2000c1e1b00 */
[----:B--2---:R-:W-:-:S05]  /*2e90*/  @!P2 VIADD R28, R28, 0x1 ;  /* 0x000000011c1ca836 */ /* 0x004fca0000000000 */
[----:B------:R-:W-:Y:S01]  /*2ea0*/  @!P2 STL [R1+0x104], R28 ;  /* 0x0001041c0100a387 */ /* 0x000fe20000100800 */
[----:B------:R-:W-:Y:S01]  /*2eb0*/  BAR.SYNC.DEFER_BLOCKING 0x0 ;  /* 0x0000000000007b1d */ /* 0x000fe20000010000 */
[----:B-----5:R-:W-:-:S05]  /*2ec0*/  @!P1 VIADD R12, R3, 0x1 ;  /* 0x00000001030c9836 */ /* 0x020fca0000000000 */
[----:B------:R0:W-:Y:S01]  /*2ed0*/  @!P1 STL [R1+0x108], R12 ;  /* 0x0001080c01009387 */ /* 0x0001e20000100800 */
[----:B----4-:R-:W-:-:S04]  /*2ee0*/  ISETP.NE.U32.AND P1, PT, R4, R16, PT ;  /* 0x000000100400720c */ /* 0x010fc80003f25070 */
[----:B------:R-:W-:Y:S02]  /*2ef0*/  ISETP.NE.AND.EX P1, PT, R5, R17, PT, P1 ;  /* 0x000000110500720c */ /* 0x000fe40003f25310 */
[----:B------:R-:W2:Y:S01]  /*2f00*/  LDG.E.64 R16, desc[UR36][R14.64] ;  /* 0x000000240e107981 */ /* 0x000ea2000c1e1b00 */
[----:B------:R-:W-:Y:S01]  /*2f10*/  BAR.SYNC.DEFER_BLOCKING 0x0 ;  /* 0x0000000000007b1d */ /* 0x000fe20000010000 */
[----:B------:R-:W-:Y:S02]  /*2f20*/  ISETP.NE.U32.AND P2, PT, R8, R20, PT ;  /* 0x000000140800720c */ /* 0x000fe40003f45070 */
[----:B------:R-:W-:Y:S02]  /*2f30*/  ISETP.NE.U32.AND P3, PT, R22, R24, PT ;  /* 0x000000181600720c */ /* 0x000fe40003f65070 */
[----:B------:R-:W-:Y:S02]  /*2f40*/  ISETP.NE.AND.EX P2, PT, R9, R21, PT, P2 ;  /* 0x000000150900720c */ /* 0x000fe40003f45320 */
[----:B------:R-:W-:Y:S01]  /*2f50*/  ISETP.NE.AND.EX P3, PT, R23, R25, PT, P3 ;  /* 0x000000191700720c */ /* 0x000fe20003f65330 */
[----:B0-----:R-:W4:Y:S01]  /*2f60*/  LDL.64 R12, [R1+0x460] ;  /* 0x00046000010c7983 */ /* 0x001f220000100a00 */
[----:B------:R-:W-:-:S03]  /*2f70*/  ISETP.NE.U32.AND P4, PT, R6, R18, PT ;  /* 0x000000120600720c */ /* 0x000fc60003f85070 */
[----:B------:R-:W5:Y:S04]  /*2f80*/  LDL.64 R8, [R1+0x450] ;  /* 0x0004500001087983 */ /* 0x000f680000100a00 */
[----:B------:R-:W5:Y:S04]  /*2f90*/  @!P1 LDL R24, [R1+0x11c] ;  /* 0x00011c0001189983 */ /* 0x000f680000100800 */
[----:B------:R-:W4:Y:S01]  /*2fa0*/  LDG.E.64 R20, desc[UR36][R14.64] ;  /* 0x000000240e147981 */ /* 0x000f22000c1e1b00 */
[----:B------:R-:W-:Y:S01]  /*2fb0*/  BAR.SYNC.DEFER_BLOCKING 0x0 ;  /* 0x0000000000007b1d */ /* 0x000fe20000010000 */
[----:B------:R-:W-:-:S05]  /*2fc0*/  ISETP.NE.AND.EX P4, PT, R7, R19, PT, P4 ;  /* 0x000000130700720c */ /* 0x000fca0003f85340 */
[----:B------:R-:W2:Y:S04]  /*2fd0*/  @!P3 LDL R25, [R1+0x118] ;  /* 0x000118000119b983 */ /* 0x000ea80000100800 */
[----:B------:R-:W5:Y:S04]  /*2fe0*/  LDL.64 R6, [R1+0x458] ;  /* 0x0004580001067983 */ /* 0x000f680000100a00 */
[----:B------:R-:W4:Y:S04]  /*2ff0*/  LDL.64 R18, [R1+0x468] ;  /* 0x0004680001127983 */ /* 0x000f280000100a00 */
[----:B------:R-:W4:Y:S01]  /*3000*/  LDG.E.64 R22, desc[UR36][R14.64] ;  /* 0x000000240e167981 */ /* 0x000f22000c1e1b00 */
[----:B------:R-:W-:Y:S01]  /*3010*/  BAR.SYNC.DEFER_BLOCKING 0x0 ;  /* 0x0000000000007b1d */ /* 0x000fe20000010000 */
[----:B------:R-:W-:-:S05]  /*3020*/  @!P5 VIADD R26, R2, 0x1 ;  /* 0x00000001021ad836 */ /* 0x000fca0000000000 */
[----:B------:R0:W-:Y:S01]  /*3030*/  @!P5 STL [R1+0x10c], R26 ;  /* 0x00010c1a0100d387 */ /* 0x0001e20000100800 */
[----:B------:R-:W-:-:S03]  /*3040*/  @!P0 VIADD R0, R0, 0x1 ;  /* 0x0000000100008836 */ /* 0x000fc60000000000 */
[----:B------:R-:W4:Y:S04]  /*3050*/  LDL.64 R2, [R1+0x470] ;  /* 0x0004700001027983 */ /* 0x000f280000100a00 */
[----:B------:R-:W4:Y:S04]  /*3060*/  LDG.E.64 R4, desc[UR36][R14.64] ;  /* 0x000000240e047981 */ /* 0x000f28000c1e1b00 */
[----:B------:R-:W-:Y:S04]  /*3070*/  @!P0 STL [R1+0x110], R0 ;  /* 0x0001100001008387 */ /* 0x000fe80000100800 */
[----:B0-----:R-:W4:Y:S01]  /*3080*/  @!P4 LDL R26, [R1+0x120] ;  /* 0x00012000011ac983 */ /* 0x001f220000100800 */
[----:B---3--:R-:W-:-:S03]  /*3090*/  @!P6 VIADD R28, R27, 0x1 ;  /* 0x000000011b1ce836 */ /* 0x008fc60000000000 */
[----:B------:R-:W3:Y:S04]  /*30a0*/  @!P2 LDL R27, [R1+0x124] ;  /* 0x00012400011ba983 */ /* 0x000ee80000100800 */
[----:B------:R-:W-:Y:S01]  /*30b0*/  @!P6 STL [R1+0x114], R28 ;  /* 0x0001141c0100e387 */ /* 0x000fe20000100800 */
[----:B--2---:R-:W-:Y:S01]  /*30c0*/  @!P3 VIADD R25, R25, 0x1 ;  /* 0x000000011919b836 */ /* 0x004fe20000000000 */
[----:B------:R-:W-:Y:S01]  /*30d0*/  BAR.SYNC.DEFER_BLOCKING 0x0 ;  /* 0x0000000000007b1d */ /* 0x000fe20000010000 */
[----:B-----5:R-:W-:-:S05]  /*30e0*/  ISETP.NE.U32.AND P5, PT, R6, R16, PT ;  /* 0x000000100600720c */ /* 0x020fca0003fa5070 */
[----:B------:R0:W-:Y:S01]  /*30f0*/  @!P3 STL [R1+0x118], R25 ;  /* 0x000118190100b387 */ /* 0x0001e20000100800 */
[----:B------:R-:W-:Y:S02]  /*3100*/  ISETP.NE.AND.EX P3, PT, R7, R17, PT, P5 ;  /* 0x000000110700720c */ /* 0x000fe40003f65350 */
[----:B----4-:R-:W-:Y:S02]  /*3110*/  ISETP.NE.U32.AND P6, PT, R12, R20, PT ;  /* 0x000000140c00720c */ /* 0x010fe40003fc5070 */
[----:B------:R-:W-:Y:S01]  /*3120*/  ISETP.NE.U32.AND P0, PT, R8, R10, PT ;  /* 0x0000000a0800720c */ /* 0x000fe20003f05070 */
[----:B------:R-:W-:Y:S01]  /*3130*/  @!P1 VIADD R6, R24, 0x1 ;  /* 0x0000000118069836 */ /* 0x000fe20000000000 */
[----:B------:R-:W-:Y:S01]  /*3140*/  ISETP.NE.U32.AND P5, PT, R18, R22, PT ;  /* 0x000000161200720c */ /* 0x000fe20003fa5070 */
[----:B------:R-:W2:Y:S03]  /*3150*/  LDL.64 R16, [R1+0x480] ;  /* 0x0004800001107983 */ /* 0x000ea60000100a00 */
[----:B------:R-:W-:-:S02]  /*3160*/  ISETP.NE.AND.EX P5, PT, R19, R23, PT, P5 ;  /* 0x000000171300720c */ /* 0x000fc40003fa5350 */
[----:B------:R-:W-:Y:S02]  /*3170*/  ISETP.NE.AND.EX P6, PT, R13, R21, PT, P6 ;  /* 0x000000150d00720c */ /* 0x000fe40003fc5360 */
[----:B------:R-:W-:Y:S01]  /*3180*/  ISETP.NE.AND.EX P0, PT, R9, R11, PT, P0 ;  /* 0x0000000b0900720c */ /* 0x000fe20003f05300 */
[----:B------:R-:W4:Y:S01]  /*3190*/  LDG.E.64 R22, desc[UR36][R14.64] ;  /* 0x000000240e167981 */ /* 0x000f22000c1e1b00 */
[----:B------:R-:W-:Y:S11]  /*31a0*/  BAR.SYNC.DEFER_BLOCKING 0x0 ;  /* 0x0000000000007b1d */ /* 0x000ff60000010000 */
[----:B0-----:R-:W5:Y:S04]  /*31b0*/  @!P0 LDL R25, [R1+0x128] ;  /* 0x0001280001198983 */ /* 0x001f680000100800 */
[----:B------:R0:W-:Y:S04]  /*31c0*/  @!P1 STL [R1+0x11c], R6 ;  /* 0x00011c0601009387 */ /* 0x0001e80000100800 */
[----:B------:R-:W2:Y:S04]  /*31d0*/  @!P3 LDL R24, [R1+0x12c] ;  /* 0x00012c000118b983 */ /* 0x000ea80000100800 */
[----:B------:R-:W4:Y:S04]  /*31e0*/  LDL.64 R10, [R1+0x488] ;  /* 0x00048800010a7983 */ /* 0x000f280000100a00 */
[----:B------:R-:W4:Y:S01]  /*31f0*/  LDG.E.64 R18, desc[UR36][R14.64] ;  /* 0x000000240e127981 */ /* 0x000f22000c1e1b00 */
[----:B------:R-:W-:Y:S06]  /*3200*/  BAR.SYNC.DEFER_BLOCKING 0x0 ;  /* 0x0000000000007b1d */ /* 0x000fec0000010000 */
[----:B0-----:R-:W4:Y:S04]  /*3210*/  LDL.64 R6, [R1+0x490] ;  /* 0x0004900001067983 */ /* 0x001f280000100a00 */
[----:B------:R-:W4:Y:S04]  /*3220*/  LDL.64 R20, [R1+0x478] ;  /* 0x0004780001147983 */ /* 0x000f280000100a00 */
[----:B------:R-:W4:Y:S04]  /*3230*/  @!P6 LDL R0, [R1+0x130] ;  /* 0x000130000100e983 */ /* 0x000f280000100800 */
[----:B------:R-:W4:Y:S01]  /*3240*/  LDG.E.64 R12, desc[UR36][R14.64] ;  /* 0x000000240e0c7981 */ /* 0x000f22000c1e1b00 */
[----:B------:R-:W-:Y:S06]  /*3250*/  BAR.SYNC.DEFER_BLOCKING 0x0 ;  /* 0x0000000000007b1d */ /* 0x000fec0000010000 */
[----:B------:R-:W4:Y:S02]  /*3260*/  LDG.E.64 R8, desc[UR36][R14.64] ;  /* 0x000000240e087981 */ /* 0x000f24000c1e1b00 */
[----:B------:R-:W-:Y:S01]  /*3270*/  BAR.SYNC.DEFER_BLOCKING 0x0 ;  /* 0x0000000000007b1d */ /* 0x000fe20000010000 */
[----:B------:R-:W-:Y:S01]  /*3280*/  ISETP.NE.U32.AND P1, PT, R2, R4, PT ;  /* 0x000000040200720c */ /* 0x000fe20003f25070 */
[----:B------:R-:W-:-:S03]  /*3290*/  @!P4 VIADD R26, R26, 0x1 ;  /* 0x000000011a1ac836 */ /* 0x000fc60000000000 */
[----:B------:R-:W-:Y:S02]  /*32a0*/  ISETP.NE.AND.EX P1, PT, R3, R5, PT, P1 ;  /* 0x000000050300720c */ /* 0x000fe40003f25310 */
[----:B------:R-:W-:Y:S04]  /*32b0*/  @!P4 STL [R1+0x120], R26 ;  /* 0x0001201a0100c387 */ /* 0x000fe80000100800 */
[----:B------:R-:W4:Y:S07]  /*32c0*/  @!P5 LDL R2, [R1+0x134] ;  /* 0x000134000102d983 */ /* 0x000f2e0000100800 */
[----:B------:R-:W4:Y:S01]  /*32d0*/  @!P1 LDL R3, [R1+0x138] ;  /* 0x0001380001039983 */ /* 0x000f220000100800 */
[----:B---3--:R-:W-:-:S05]  /*32e0*/  @!P2 VIADD R4, R27, 0x1 ;  /* 0x000000011b04a836 */ /* 0x008fca0000000000 */
[----:B------:R0:W-:Y:S04]  /*32f0*/  @!P2 STL [R1+0x124], R4 ;  /* 0x000124040100a387 */ /* 0x0001e80000100800 */
[----:B0-----:R-:W3:Y:S01]  /*3300*/  LDL.64 R4, [R1+0x4b0] ;  /* 0x0004b00001047983 */ /* 0x001ee20000100a00 */
[----:B-----5:R-:W-:-:S05]  /*3310*/  @!P0 VIADD R28, R25, 0x1 ;  /* 0x00000001191c8836 */ /* 0x020fca0000000000 */
[----:B------:R-:W-:Y:S01]  /*3320*/  @!P0 STL [R1+0x128], R28 ;  /* 0x0001281c01008387 */ /* 0x000fe20000100800 */
[----:B--2---:R-:W-:-:S05]  /*3330*/  @!P3 VIADD R24, R24, 0x1 ;  /* 0x000000011818b836 */ /* 0x004fca0000000000 */
[----:B------:R0:W-:Y:S01]  /*3340*/  @!P3 STL [R1+0x12c], R24 ;  /* 0x00012c180100b387 */ /* 0x0001e20000100800 */
[----:B----4-:R-:W-:Y:S02]  /*3350*/  ISETP.NE.U32.AND P2, PT, R16, R18, PT ;  /* 0x000000121000720c */ /* 0x010fe40003f45070 */
[----:B------:R-:W-:Y:S02]  /*3360*/  ISETP.NE.U32.AND P3, PT, R10, R12, PT ;  /* 0x0000000c0a00720c */ /* 0x000fe40003f65070 */
[----:B------:R-:W-:-:S04]  /*3370*/  ISETP.NE.U32.AND P0, PT, R6, R8, PT ;  /* 0x000000080600720c */ /* 0x000fc80003f05070 */
[----:B------:R-:W-:Y:S02]  /*3380*/  ISETP.NE.AND.EX P0, PT, R7, R9, PT, P0 ;  /* 0x000000090700720c */ /* 0x000fe40003f05300 */
[----:B------:R-:W2:Y:S01]  /*3390*/  LDG.E.64 R8, desc[UR36][R14.64] ;  /* 0x000000240e087981 */ /* 0x000ea2000c1e1b00 */
[----:B------:R-:W-:Y:S01]  /*33a0*/  BAR.SYNC.DEFER_BLOCKING 0x0 ;  /* 0x0000000000007b1d */ /* 0x000fe20000010000 */
[----:B------:R-:W-:Y:S02]  /*33b0*/  ISETP.NE.AND.EX P3, PT, R11, R13, PT, P3 ;  /* 0x0000000d0b00720c */ /* 0x000fe40003f65330 */
[----:B------:R-:W-:-:S03]  /*33c0*/  ISETP.NE.AND.EX P2, PT, R17, R19, PT, P2 ;  /* 0x000000131100720c */ /* 0x000fc60003f45320 */
[----:B------:R-:W4:Y:S01]  /*33d0*/  LDL.64 R6, [R1+0x4a8] ;  /* 0x0004a80001067983 */ /* 0x000f220000100a00 */
[----:B------:R-:W-:-:S03]  /*33e0*/  ISETP.NE.U32.AND P4, PT, R20, R22, PT ;  /* 0x000000161400720c */ /* 0x000fc60003f85070 */
[----:B------:R-:W2:Y:S04]  /*33f0*/  LDL.64 R16, [R1+0x498] ;  /* 0x0004980001107983 */ /* 0x000ea80000100a00 */
[----:B------:R-:W5:Y:S04]  /*3400*/  LDL.64 R10, [R1+0x4a0] ;  /* 0x0004a000010a7983 */ /* 0x000f680000100a00 */
[----:B------:R-:W5:Y:S01]  /*3410*/  LDG.E.64 R12, desc[UR36][R14.64] ;  /* 0x000000240e0c7981 */ /* 0x000f62000c1e1b00 */
[----:B------:R-:W-:Y:S01]  /*3420*/  BAR.SYNC.DEFER_BLOCKING 0x0 ;  /* 0x0000000000007b1d */ /* 0x000fe20000010000 */
[----:B------:R-:W-:-:S05]  /*3430*/  ISETP.NE.AND.EX P4, PT, R21, R23, PT, P4 ;  /* 0x000000171500720c */ /* 0x000fca0003f85340 */
[----:B------:R-:W3:Y:S04]  /*3440*/  @!P2 LDL R26, [R1+0x140] ;  /* 0x00014000011aa983 */ /* 0x000ee80000100800 */
[----:B------:R-:W5:Y:S04]  /*3450*/  LDL.64 R22, [R1+0x4b8] ;  /* 0x0004b80001167983 */ /* 0x000f680000100a00 */
[----:B------:R-:W3:Y:S04]  /*3460*/  @!P4 LDL R27, [R1+0x13c] ;  /* 0x00013c00011bc983 */ /* 0x000ee80000100800 */
[----:B------:R-:W4:Y:S01]  /*3470*/  LDG.E.64 R18, desc[UR36][R14.64] ;  /* 0x000000240e127981 */ /* 0x000f22000c1e1b00 */
[----:B------:R-:W-:Y:S06]  /*3480*/  BAR.SYNC.DEFER_BLOCKING 0x0 ;  /* 0x0000000000007b1d */ /* 0x000fec0000010000 */
[----:B------:R-:W5:Y:S02]  /*3490*/  LDG.E.64 R20, desc[UR36][R14.64] ;  /* 0x000000240e147981 */ /* 0x000f64000c1e1b00 */
[----:B------:R-:W-:Y:S06]  /*34a0*/  BAR.SYNC.DEFER_BLOCKING 0x0 ;  /* 0x0000000000007b1d */ /* 0x000fec0000010000 */
[----:B0-----:R-:W5:Y:S01]  /*34b0*/  LDG.E.64 R24, desc[UR36][R14.64] ;  /* 0x000000240e187981 */ /* 0x001f62000c1e1b00 */
[----:B------:R-:W-:-:S05]  /*34c0*/  @!P6 VIADD R0, R0, 0x1 ;  /* 0x000000010000e836 */ /* 0x000fca0000000000 */
[----:B------:R-:W-:Y:S01]  /*34d0*/  @!P6 STL [R1+0x130], R0 ;  /* 0x000130000100e387 */ /* 0x000fe20000100800 */
[----:B------:R-:W-:-:S05]  /*34e0*/  @!P1 VIADD R28, R3, 0x1 ;  /* 0x00000001031c9836 */ /* 0x000fca0000000000 */
[----:B------:R-:W-:Y:S01]  /*34f0*/  @!P1 STL [R1+0x138], R28 ;  /* 0x0001381c01009387 */ /* 0x000fe20000100800 */
[----:B------:R-:W-:-:S05]  /*3500*/  @!P5 VIADD R2, R2, 0x1 ;  /* 0x000000010202d836 */ /* 0x000fca0000000000 */
[----:B------:R0:W-:Y:S04]  /*3510*/  @!P5 STL [R1+0x134], R2 ;  /* 0x000134020100d387 */ /* 0x0001e80000100800 */
[----:B0-----:R-:W5:Y:S01]  /*3520*/  LDL.64 R2, [R1+0x4c0] ;  /* 0x0004c00001027983 */ /* 0x001f620000100a00 */
[----:B------:R-:W-:Y:S01]  /*3530*/  BAR.SYNC.DEFER_BLOCKING 0x0 ;  /* 0x0000000000007b1d */ /* 0x000fe20000010000 */
[----:B--2---:R-:W-:-:S04]  /*3540*/  ISETP.NE.U32.AND P1, PT, R16, R8, PT ;  /* 0x000000081000720c */ /* 0x004fc80003f25070 */
[----:B------:R-:W-:Y:S02]  /*3550*/  ISETP.NE.AND.EX P1, PT, R17, R9, PT, P1 ;  /* 0x000000091100720c */ /* 0x000fe40003f25310 */
[----:B----4-:R-:W-:-:S04]  /*3560*/  ISETP.NE.U32.AND P6, PT, R6, R18, PT ;  /* 0x000000120600720c */ /* 0x010fc80003fc5070 */
[----:B------:R-:W-:Y:S02]  /*3570*/  ISETP.NE.AND.EX P6, PT, R7, R19, PT, P6 ;  /* 0x000000130700720c */ /* 0x000fe40003fc5360 */
[----:B------:R-:W2:Y:S01]  /*3580*/  LDG.E.64 R6, desc[UR36][R14.64] ;  /* 0x000000240e067981 */ /* 0x000ea2000c1e1b00 */
[----:B---3--:R-:W-:Y:S02]  /*3590*/  @!P4 VIADD R8, R27, 0x1 ;  /* 0x000000011b08c836 */ /* 0x008fe40000000000 */
[----:B------:R-:W-:Y:S01]  /*35a0*/  @!P2 VIADD R26, R26, 0x1 ;  /* 0x000000011a1aa836 */ /* 0x000fe20000000000 */
[----:B------:R-:W-:Y:S06]  /*35b0*/  BAR.SYNC.DEFER_BLOCKING 0x0 ;  /* 0x0000000000007b1d */ /* 0x000fec0000010000 */
[----:B------:R0:W-:Y:S01]  /*35c0*/  @!P4 STL [R1+0x13c], R8 ;  /* 0x00013c080100c387 */ /* 0x0001e20000100800 */
[----:B-----5:R-:W-:-:S03]  /*35d0*/  ISETP.NE.U32.AND P5, PT, R10, R12, PT ;  /* 0x0000000c0a00720c */ /* 0x020fc60003fa5070 */
[----:B------:R-:W3:Y:S04]  /*35e0*/  @!P1 LDL R27, [R1+0x14c] ;  /* 0x00014c00011b9983 */ /* 0x000ee80000100800 */
[----:B------:R-:W4:Y:S04]  /*35f0*/  LDL.64 R18, [R1+0x4d0] ;  /* 0x0004d00001127983 */ /* 0x000f280000100a00 */
[----:B0-----:R-:W5:Y:S01]  /*3600*/  LDG.E.64 R8, desc[UR36][R14.64] ;  /* 0x000000240e087981 */ /* 0x001f62000c1e1b00 */
[----:B------:R-:W-:Y:S01]  /*3610*/  BAR.SYNC.DEFER_BLOCKING 0x0 ;  /* 0x0000000000007b1d */ /* 0x000fe20000010000 */
[----:B------:R-:W-:-:S02]  /*3620*/  ISETP.NE.U32.AND P4, PT, R4, R20, PT ;  /* 0x000000140400720c */ /* 0x000fc40003f85070 */
[----:B------:R-:W-:Y:S02]  /*3630*/  ISETP.NE.AND.EX P5, PT, R11, R13, PT, P5 ;  /* 0x0000000d0b00720c */ /* 0x000fe40003fa5350 */
[----:B------:R-:W-:Y:S01]  /*3640*/  ISETP.NE.AND.EX P4, PT, R5, R21, PT, P4 ;  /* 0x000000150500720c */ /* 0x000fe20003f85340 */
[----:B------:R-:W2:Y:S04]  /*3650*/  @!P3 LDL R20, [R1+0x144] ;  /* 0x000144000114b983 */ /* 0x000ea80000100800 */
[----:B------:R0:W-:Y:S04]  /*3660*/  @!P2 STL [R1+0x140], R26 ;  /* 0x0001401a0100a387 */ /* 0x0001e80000100800 */
[----:B------:R-:W4:Y:S01]  /*3670*/  @!P0 LDL R21, [R1+0x148] ;  /* 0x0001480001158983 */ /* 0x000f220000100800 */
[----:B------:R-:W-:-:S03]  /*3680*/  ISETP.NE.U32.AND P2, PT, R22, R24, PT ;  /* 0x000000181600720c */ /* 0x000fc60003f45070 */
[----:B------:R-:W0:Y:S04]  /*3690*/  @!P5 LDL R0, [R1+0x150] ;  /* 0x000150000100d983 */ /* 0x000e280000100800 */
[----:B------:R-:W5:Y:S01]  /*36a0*/  LDG.E.64 R10, desc[UR36][R14.64] ;  /* 0x000000240e0a7981 */ /* 0x000f62000c1e1b00 */
[----:B------:R-:W-:Y:S01]  /*36b0*/  BAR.SYNC.DEFER_BLOCKING 0x0 ;  /* 0x0000000000007b1d */ /* 0x000fe20000010000 */
[----:B------:R-:W-:-:S05]  /*36c0*/  ISETP.NE.AND.EX P2, PT, R23, R25, PT, P2 ;  /* 0x000000191700720c */ /* 0x000fca0003f45320 */
[----:B------:R-:W5:Y:S04]  /*36d0*/  @!P6 LDL R23, [R1+0x154] ;  /* 0x000154000117e983 */ /* 0x000f680000100800 */
[----:B------:R-:W5:Y:S04]  /*36e0*/  LDL.64 R4, [R1+0x4c8] ;  /* 0x0004c80001047983 */ /* 0x000f680000100a00 */
[----:B------:R-:W5:Y:S04]  /*36f0*/  LDL.64 R12, [R1+0x4d8] ;  /* 0x0004d800010c7983 */ /* 0x000f680000100a00 */
[----:B------:R-:W5:Y:S01]  /*3700*/  LDG.E.64 R16, desc[UR36][R14.64] ;  /* 0x000000240e107981 */ /* 0x000f62000c1e1b00 */
[----:B------:R-:W-:Y:S01]  /*3710*/  BAR.SYNC.DEFER_BLOCKING 0x0 ;  /* 0x0000000000007b1d */ /* 0x000fe20000010000 */
[----:B---3--:R-:W-:-:S02]  /*3720*/  @!P1 VIADD R24, R27, 0x1 ;  /* 0x000000011b189836 */ /* 0x008fc40000000000 */
[----:B--2---:R-:W-:-:S05]  /*3730*/  @!P3 VIADD R20, R20, 0x1 ;  /* 0x000000011414b836 */ /* 0x004fca0000000000 */
[----:B------:R1:W-:Y:S01]  /*3740*/  @!P3 STL [R1+0x144], R20 ;  /* 0x000144140100b387 */ /* 0x0003e20000100800 */
[----:B----4-:R-:W-:Y:S01]  /*3750*/  @!P0 VIADD R22, R21, 0x1 ;  /* 0x0000000115168836 */ /* 0x010fe20000000000 */
[----:B------:R-:W-:-:S04]  /*3760*/  ISETP.NE.U32.AND P3, PT, R2, R6, PT ;  /* 0x000000060200720c */ /* 0x000fc80003f65070 */
[----:B------:R2:W-:Y:S01]  /*3770*/  @!P0 STL [R1+0x148], R22 ;  /* 0x0001481601008387 */ /* 0x0005e20000100800 */
[----:B0-----:R-:W-:-:S03]  /*3780*/  @!P5 VIADD R26, R0, 0x1 ;  /* 0x00000001001ad836 */ /* 0x001fc60000000000 */
[----:B------:R0:W-:Y:S04]  /*3790*/  @!P1 STL [R1+0x14c], R24 ;  /* 0x00014c1801009387 */ /* 0x0001e80000100800 */
[----:B-1----:R-:W3:Y:S01]  /*37a0*/  LDL.64 R20, [R1+0x4e0] ;  /* 0x0004e00001147983 */ /* 0x002ee20000100a00 */
[----:B-----5:R-:W-:-:S03]  /*37b0*/  @!P6 VIADD R2, R23, 0x1 ;  /* 0x000000011702e836 */ /* 0x020fc60000000000 */
[----:B------:R-:W-:Y:S04]  /*37c0*/  @!P5 STL [R1+0x150], R26 ;  /* 0x0001501a0100d387 */ /* 0x000fe80000100800 */
[----:B--2---:R-:W3:Y:S01]  /*37d0*/  LDG.E.64 R22, desc[UR36][R14.64] ;  /* 0x000000240e167981 */ /* 0x004ee2000c1e1b00 */
[----:B------:R-:W-:Y:S01]  /*37e0*/  BAR.SYNC.DEFER_BLOCKING 0x0 ;  /* 0x0000000000007b1d */ /* 0x000fe20000010000 */
[----:B------:R-:W-:-:S04]  /*37f0*/  ISETP.NE.U32.AND P0, PT, R4, R8, PT ;  /* 0x000000080400720c */ /* 0x000fc80003f05070 */
[----:B------:R-:W-:Y:S02]  /*3800*/  ISETP.NE.AND.EX P5, PT, R5, R9, PT, P0 ;  /* 0x000000090500720c */ /* 0x000fe40003fa5300 */
[----:B------:R-:W-:Y:S01]  /*3810*/  ISETP.NE.U32.AND P0, PT, R18, R10, PT ;  /* 0x0000000a1200720c */ /* 0x000fe20003f05070 */
[----:B------:R-:W2:Y:S01]  /*3820*/  @!P4 LDL R0, [R1+0x158] ;  /* 0x000158000100c983 */ /* 0x000ea20000100800 */
[----:B------:R-:W-:Y:S02]  /*3830*/  ISETP.NE.U32.AND P1, PT, R12, R16, PT ;  /* 0x000000100c00720c */ /* 0x000fe40003f25070 */
[----:B------:R-:W-:Y:S01]  /*3840*/  ISETP.NE.AND.EX P0, PT, R19, R11, PT, P0 ;  /* 0x0000000b1300720c */ /* 0x000fe20003f05300 */
[----:B0-----:R-:W4:Y:S01]  /*3850*/  @!P2 LDL R24, [R1+0x15c] ;  /* 0x00015c000118a983 */ /* 0x001f220000100800 */
[----:B------:R-:W-:-:S03]  /*3860*/  ISETP.NE.AND.EX P1, PT, R13, R17, PT, P1 ;  /* 0x000000110d00720c */ /* 0x000fc60003f25310 */
[----:B------:R-:W5:Y:S01]  /*3870*/  LDL.64 R16, [R1+0x4e8] ;  /* 0x0004e80001107983 */ /* 0x000f620000100a00 */
[----:B------:R-:W-:-:S03]  /*3880*/  ISETP.NE.AND.EX P3, PT, R3, R7, PT, P3 ;  /* 0x000000070300720c */ /* 0x000fc60003f65330 */
[----:B------:R-:W3:Y:S04]  /*3890*/  LDL.64 R10, [R1+0x4f0] ;  /* 0x0004f000010a7983 */ /* 0x000ee80000100a00 */
[----:B------:R-:W5:Y:S01]  /*38a0*/  LDG.E.64 R18, desc[UR36][R14.64] ;  /* 0x000000240e127981 */ /* 0x000f62000c1e1b00 */
[----:B------:R-:W-:Y:S06]  /*38b0*/  BAR.SYNC.DEFER_BLOCKING 0x0 ;  /* 0x0000000000007b1d */ /* 0x000fec0000010000 */
[----:B------:R-:W3:Y:S04]  /*38c0*/  @!P3 LDL R25, [R1+0x160] ;  /* 0x000160000119b983 */ /* 0x000ee80000100800 */
[----:B------:R-:W3:Y:S04]  /*38d0*/  @!P5 LDL R27, [R1+0x164] ;  /* 0x00016400011bd983 */ /* 0x000ee80000100800 */
[----:B------:R-:W3:Y:S04]  /*38e0*/  LDL.64 R6, [R1+0x4f8] ;  /* 0x0004f80001067983 */ /* 0x000ee80000100a00 */
[----:B------:R-:W3:Y:S01]  /*38f0*/  LDG.E.64 R12, desc[UR36][R14.64] ;  /* 0x000000240e0c7981 */ /* 0x000ee2000c1e1b00 */
[----:B------:R-:W-:Y:S06]  /*3900*/  BAR.SYNC.DEFER_BLOCKING 0x0 ;  /* 0x0000000000007b1d */ /* 0x000fec0000010000 */
[----:B------:R-:W3:Y:S02]  /*3910*/  LDG.E.64 R8, desc[UR36][R14.64] ;  /* 0x000000240e087981 */ /* 0x000ee4000c1e1b00 */
[----:B------:R-:W-:Y:S06]  /*3920*/  BAR.SYNC.DEFER_BLOCKING 0x0 ;  /* 0x0000000000007b1d */ /* 0x000fec0000010000 */
[----:B------:R0:W-:Y:S04]  /*3930*/  @!P6 STL [R1+0x154], R2 ;  /* 0x000154020100e387 */ /* 0x0001e80000100800 */
[----:B0-----:R-:W3:Y:S04]  /*3940*/  LDL.64 R2, [R1+0x500] ;  /* 0x0005000001027983 */ /* 0x001ee80000100a00 */
[----:B------:R-:W3:Y:S01]  /*3950*/  LDG.E.64 R4, desc[UR36][R14.64] ;  /* 0x000000240e047981 */ /* 0x000ee2000c1e1b00 */
[----:B------:R-:W-:Y:S01]  /*3960*/  BAR.SYNC.DEFER_BLOCKING 0x0 ;  /* 0x0000000000007b1d */ /* 0x000fe20000010000 */
[----:B--2---:R-:W-:-:S05]  /*3970*/  @!P4 VIADD R0, R0, 0x1 ;  /* 0x000000010000c836 */ /* 0x004fca0000000000 */
[----:B------:R0:W-:Y:S01]  /*3980*/  @!P4 STL [R1+0x158], R0 ;  /* 0x000158000100c387 */ /* 0x0001e20000100800 */
[----:B----4-:R-:W-:-:S03]  /*3990*/  @!P2 VIADD R24, R24, 0x1 ;  /* 0x000000011818a836 */ /* 0x010fc60000000000 */
[----:B0-----:R-:W2:Y:S01]  /*39a0*/  @!P0 LDL R0, [R1+0x168] ;  /* 0x0001680001008983 */ /* 0x001ea20000100800 */
[----:B-----5:R-:W-:-:S04]  /*39b0*/  ISETP.NE.U32.AND P4, PT, R16, R18, PT ;  /* 0x000000121000720c */ /* 0x020fc80003f85070 */
[----:B------:R-:W-:Y:S02]  /*39c0*/  ISETP.NE.AND.EX P4, PT, R17, R19, PT, P4 ;  /* 0x000000131100720c */ /* 0x000fe40003f85340 */
[----:B------:R-:W4:Y:S01]  /*39d0*/  LDG.E.64 R18, desc[UR36][R14.64] ;  /* 0x000000240e127981 */ /* 0x000f22000c1e1b00 */
[----:B---3--:R-:W-:Y:S02]  /*39e0*/  @!P3 VIADD R26, R25, 0x1 ;  /* 0x00000001191ab836 */ /* 0x008fe40000000000 */
[----:B------:R-:W-:-:S03]  /*39f0*/  @!P5 VIADD R28, R27, 0x1 ;  /* 0x000000011b1cd836 */ /* 0x000fc60000000000 */
[----:B------:R0:W-:Y:S04]  /*3a00*/  @!P3 STL [R1+0x160], R26 ;  /* 0x0001601a0100b387 */ /* 0x0001e80000100800 */
[----:B------:R-:W-:Y:S04]  /*3a10*/  @!P5 STL [R1+0x164], R28 ;  /* 0x0001641c0100d387 */ /* 0x000fe80000100800 */
[----:B------:R1:W-:Y:S01]  /*3a20*/  @!P2 STL [R1+0x15c], R24 ;  /* 0x00015c180100a387 */ /* 0x0003e20000100800 */
[----:B------:R-:W-:-:S03]  /*3a30*/  ISETP.NE.U32.AND P3, PT, R10, R12, PT ;  /* 0x0000000c0a00720c */ /* 0x000fc60003f65070 */
[----:B0-----:R-:W3:Y:S01]  /*3a40*/  @!P1 LDL R26, [R1+0x16c] ;  /* 0x00016c00011a9983 */ /* 0x001ee20000100800 */
[----:B------:R-:W-:Y:S01]  /*3a50*/  ISETP.NE.AND.EX P3, PT, R11, R13, PT, P3 ;  /* 0x0000000d0b00720c */ /* 0x000fe20003f65330 */
[----:B------:R-:W-:Y:S06]  /*3a60*/  BAR.SYNC.DEFER_BLOCKING 0x0 ;  /* 0x0000000000007b1d */ /* 0x000fec0000010000 */
[----:B------:R-:W4:Y:S01]  /*3a70*/  LDL.64 R16, [R1+0x508] ;  /* 0x0005080001107983 */ /* 0x000f220000100a00 */
[----:B------:R-:W-:-:S03]  /*3a80*/  ISETP.NE.U32.AND P5, PT, R6, R8, PT ;  /* 0x000000080600720c */ /* 0x000fc60003fa5070 */
[----:B------:R-:W5:Y:S01]  /*3a90*/  LDG.E.64 R12, desc[UR36][R14.64] ;  /* 0x000000240e0c7981 */ /* 0x000f62000c1e1b00 */
[----:B------:R-:W-:Y:S01]  /*3aa0*/  BAR.SYNC.DEFER_BLOCKING 0x0 ;  /* 0x0000000000007b1d */ /* 0x000fe20000010000 */
[----:B------:R-:W-:Y:S02]  /*3ab0*/  ISETP.NE.AND.EX P5, PT, R7, R9, PT, P5 ;  /* 0x000000090700720c */ /* 0x000fe40003fa5350 */
[----:B------:R-:W-:-:S03]  /*3ac0*/  ISETP.NE.U32.AND P6, PT, R2, R4, PT ;  /* 0x000000040200720c */ /* 0x000fc60003fc5070 */
[----:B------:R-:W5:Y:S02]  /*3ad0*/  LDG.E.64 R8, desc[UR36][R14.64] ;  /* 0x000000240e087981 */ /* 0x000f64000c1e1b00 */
[----:B------:R-:W-:Y:S01]  /*3ae0*/  BAR.SYNC.DEFER_BLOCKING 0x0 ;  /* 0x0000000000007b1d */ /* 0x000fe20000010000 */
[----:B------:R-:W-:Y:S02]  /*3af0*/  ISETP.NE.AND.EX P6, PT, R3, R5, PT, P6 ;  /* 0x000000050300720c */ /* 0x000fe40003fc5360 */
[----:B------:R-:W-:-:S03]  /*3b00*/  ISETP.NE.U32.AND P2, PT, R20, R22, PT ;  /* 0x000000161400720c */ /* 0x000fc60003f45070 */
[----:B------:R-:W5:Y:S04]  /*3b10*/  LDL.64 R10, [R1+0x510] ;  /* 0x00051000010a7983 */ /* 0x000f680000100a00 */
[----:B------:R-:W5:Y:S04]  /*3b20*/  LDL.64 R6, [R1+0x518] ;  /* 0x0005180001067983 */ /* 0x000f680000100a00 */
[----:B------:R-:W5:Y:S04]  /*3b30*/  LDL.64 R2, [R1+0x520] ;  /* 0x0005200001027983 */ /* 0x000f680000100a00 */
[----:B-1----:R-:W5:Y:S04]  /*3b40*/  LDL.64 R24, [R1+0x528] ;  /* 0x0005280001187983 */ /* 0x002f680000100a00 */
[----:B------:R-:W5:Y:S01]  /*3b50*/  LDG.E.64 R4, desc[UR36][R14.64] ;  /* 0x000000240e047981 */ /* 0x000f62000c1e1b00 */
[----:B------:R-:W-:Y:S01]  /*3b60*/  BAR.SYNC.DEFER_BLOCKING 0x0 ;  /* 0x0000000000007b1d */ /* 0x000fe20000010000 */
[----:B------:R-:W-:-:S05]  /*3b70*/  ISETP.NE.AND.EX P2, PT, R21, R23, PT, P2 ;  /* 0x000000171500720c */ /* 0x000fca0003f45320 */
[----:B------:R-:W4:Y:S04]  /*3b80*/  @!P4 LDL R23, [R1+0x174] ;  /* 0x000174000117c983 */ /* 0x000f280000100800 */
[----:B------:R-:W5:Y:S04]  /*3b90*/  @!P3 LDL R22, [R1+0x178] ;  /* 0x000178000116b983 */ /* 0x000f680000100800 */
[----:B------:R-:W3:Y:S04]  /*3ba0*/  @!P2 LDL R27, [R1+0x170] ;  /* 0x00017000011ba983 */ /* 0x000ee80000100800 */
[----:B------:R-:W5:Y:S01]  /*3bb0*/  LDG.E.64 R20, desc[UR36][R14.64] ;  /* 0x000000240e147981 */ /* 0x000f62000c1e1b00 */
[----:B------:R-:W-:Y:S08]  /*3bc0*/  BAR.SYNC.DEFER_BLOCKING 0x0 ;  /* 0x0000000000007b1d */ /* 0x000ff00000010000 */
        /* <DEDUP_REMOVED lines=11> */
[----:B------:R-:W-:Y:S01]  /*3c80*/  BAR.SYNC.DEFER_BLOCKING 0x0 ;  /* 0x0000000000007b1d */ /* 0x000fe20000010000 */
[----:B--2---:R-:W-:-:S02]  /*3c90*/  @!P0 VIADD R0, R0, 0x1 ;  /* 0x0000000100008836 */ /* 0x004fc40000000000 */
[----:B---3--:R-:W-:Y:S02]  /*3ca0*/  @!P2 VIADD R28, R27, 0x1 ;  /* 0x000000011b1ca836 */ /* 0x008fe40000000000 */
[----:B------:R-:W-:Y:S02]  /*3cb0*/  @!P1 VIADD R26, R26, 0x1 ;  /* 0x000000011a1a9836 */ /* 0x000fe40000000000 */
[----:B----4-:R-:W-:Y:S01]  /*3cc0*/  @!P4 VIADD R23, R23, 0x1 ;  /* 0x000000011717c836 */ /* 0x010fe20000000000 */
[----:B------:R0:W-:Y:S01]  /*3cd0*/  @!P0 STL [R1+0x168], R0 ;  /* 0x0001680001008387 */ /* 0x0001e20000100800 */
[----:B-----5:R-:W-:Y:S01]  /*3ce0*/  @!P3 VIADD R22, R22, 0x1 ;  /* 0x000000011616b836 */ /* 0x020fe20000000000 */
        /* <DEDUP_REMOVED lines=14> */
[----:B------:R-:W-:-:S05]  /*3dd0*/  ISETP.NE.U32.AND P0, PT, R16, R18, PT ;  /* 0x000000121000720c */ /* 0x000fca0003f05070 */
[----:B------:R-:W-:Y:S01]  /*3de0*/  @!P2 STL [R1+0x170], R28 ;  /* 0x0001701c0100a387 */ /* 0x000fe20000100800 */
[----:B------:R-:W-:Y:S02]  /*3df0*/  ISETP.NE.AND.EX P2, PT, R17, R19, PT, P0 ;  /* 0x000000131100720c */ /* 0x000fe40003f45300 */
[----:B------:R-:W-:Y:S01]  /*3e00*/  ISETP.NE.U32.AND P0, PT, R6, R8, PT ;  /* 0x000000080600720c */ /* 0x000fe20003f05070 */
[----:B------:R-:W-:Y:S01]  /*3e10*/  @!P1 STL [R1+0x16c], R26 ;  /* 0x00016c1a01009387 */ /* 0x000fe20000100800 */
[----:B------:R-:W-:-:S03]  /*3e20*/  ISETP.NE.U32.AND P1, PT, R10, R12, PT ;  /* 0x0000000c0a00720c */ /* 0x000fc60003f25070 */
[----:B------:R-:W-:Y:S01]  /*3e30*/  @!P4 STL [R1+0x174], R23 ;  /* 0x000174170100c387 */ /* 0x000fe20000100800 */
[----:B------:R-:W-:-:S03]  /*3e40*/  ISETP.NE.U32.AND P4, PT, R2, R4, PT ;  /* 0x000000040200720c */ /* 0x000fc60003f85070 */
[----:B------:R-:W-:Y:S01]  /*3e50*/  @!P3 STL [R1+0x178], R22 ;  /* 0x000178160100b387 */ /* 0x000fe20000100800 */
[----:B------:R-:W-:Y:S02]  /*3e60*/  ISETP.NE.U32.AND P3, PT, R24, R20, PT ;  /* 0x000000141800720c */ /* 0x000fe40003f65070 */
[----:B------:R-:W-:Y:S01]  /*3e70*/  ISETP.NE.AND.EX P1, PT, R11, R13, PT, P1 ;  /* 0x0000000d0b00720c */ /* 0x000fe20003f25310 */
[----:B0-----:R-:W2:Y:S01]  /*3e80*/  @!P5 LDL R0, [R1+0x17c] ;  /* 0x00017c000100d983 */ /* 0x001ea20000100800 */
[----:B------:R-:W-:Y:S02]  /*3e90*/  ISETP.NE.AND.EX P0, PT, R7, R9, PT, P0 ;  /* 0x000000090700720c */ /* 0x000fe40003f05300 */
[----:B------:R-:W-:Y:S01]  /*3ea0*/  ISETP.NE.AND.EX P4, PT, R3, R5, PT, P4 ;  /* 0x000000050300720c */ /* 0x000fe20003f85340 */
[----:B------:R-:W3:Y:S01]  /*3eb0*/  @!P6 LDL R2, [R1+0x180] ;  /* 0x000180000102e983 */ /* 0x000ee20000100800 */
[----:B------:R-:W-:-:S03]  /*3ec0*/  ISETP.NE.AND.EX P3, PT, R25, R21, PT, P3 ;  /* 0x000000151900720c */ /* 0x000fc60003f65330 */
[----:B------:R-:W4:Y:S04]  /*3ed0*/  @!P2 LDL R3, [R1+0x184] ;  /* 0x000184000103a983 */ /* 0x000f280000100800 */
[----:B------:R-:W5:Y:S04]  /*3ee0*/  @!P1 LDL R5, [R1+0x188] ;  /* 0x0001880001059983 */ /* 0x000f680000100800 */
[----:B------:R-:W5:Y:S04]  /*3ef0*/  @!P0 LDL R7, [R1+0x18c] ;  /* 0x00018c0001078983 */ /* 0x000f680000100800 */
[----:B------:R-:W5:Y:S04]  /*3f00*/  @!P4 LDL R9, [R1+0x190] ;  /* 0x000190000109c983 */ /* 0x000f680000100800 */
[----:B------:R-:W5:Y:S01]  /*3f10*/  @!P3 LDL R11, [R1+0x194] ;  /* 0x00019400010bb983 */ /* 0x000f620000100800 */
[----:B--2---:R-:W-:-:S02]  /*3f20*/  @!P5 VIADD R0, R0, 0x1 ;  /* 0x000000010000d836 */ /* 0x004fc40000000000 */
[----:B---3--:R-:W-:Y:S02]  /*3f30*/  @!P6 VIADD R2, R2, 0x1 ;  /* 0x000000010202e836 */ /* 0x008fe40000000000 */
[----:B----4-:R-:W-:Y:S02]  /*3f40*/  @!P2 VIADD R4, R3, 0x1 ;  /* 0x000000010304a836 */ /* 0x010fe40000000000 */
[----:B-----5:R-:W-:Y:S02]  /*3f50*/  @!P1 VIADD R6, R5, 0x1 ;  /* 0x0000000105069836 */ /* 0x020fe40000000000 */
[----:B------:R-:W-:Y:S02]  /*3f60*/  @!P0 VIADD R8, R7, 0x1 ;  /* 0x0000000107088836 */ /* 0x000fe40000000000 */
[----:B------:R-:W-:Y:S02]  /*3f70*/  @!P4 VIADD R10, R9, 0x1 ;  /* 0x00000001090ac836 */ /* 0x000fe40000000000 */
[----:B------:R-:W-:Y:S01]  /*3f80*/  @!P3 VIADD R12, R11, 0x1 ;  /* 0x000000010b0cb836 */ /* 0x000fe20000000000 */
[----:B------:R-:W-:Y:S04]  /*3f90*/  @!P5 STL [R1+0x17c], R0 ;  /* 0x00017c000100d387 */ /* 0x000fe80000100800 */
[----:B------:R-:W-:Y:S04]  /*3fa0*/  @!P6 STL [R1+0x180], R2 ;  /* 0x000180020100e387 */ /* 0x000fe80000100800 */
[----:B------:R-:W-:Y:S04]  /*3fb0*/  @!P2 STL [R1+0x184], R4 ;  /* 0x000184040100a387 */ /* 0x000fe80000100800 */
[----:B------:R-:W-:Y:S04]  /*3fc0*/  @!P1 STL [R1+0x188], R6 ;  /* 0x0001880601009387 */ /* 0x000fe80000100800 */
[----:B------:R-:W-:Y:S04]  /*3fd0*/  @!P0 STL [R1+0x18c], R8 ;  /* 0x00018c0801008387 */ /* 0x000fe80000100800 */
[----:B------:R-:W-:Y:S04]  /*3fe0*/  @!P4 STL [R1+0x190], R10 ;  /* 0x0001900a0100c387 */ /* 0x000fe80000100800 */
[----:B------:R-:W-:Y:S01]  /*3ff0*/  @!P3 STL [R1+0x194], R12 ;  /* 0x0001940c0100b387 */ /* 0x000fe20000100800 */
[----:B------:R-:W-:Y:S05]  /*4000*/  EXIT ;  /* 0x000000000000794d */ /* 0x000fea0003800000 */
.L_x_12:
        /* <DEDUP_REMOVED lines=15> */
.L_x_14:


//--------------------- .nv.global.init           --------------------------
	.section	.nv.global.init,"aw",@progbits
.nv.global.init:
	.type		$str,@object
	.size		$str,(.L_45 - $str)
$str:
        /*0000*/ 	.byte	0x25, 0x6c, 0x64, 0x0a, 0x00
.L_45:


//--------------------- .nv.shared.reserved.0     --------------------------
	.section	.nv.shared.reserved.0,"aw",@nobits
	.weak		__nv_reservedSMEM_offset_0_alias
	.size		__nv_reservedSMEM_offset_0_alias, 0, 64
	.other		__nv_reservedSMEM_offset_0_alias,@"STO_CUDA_RESERVED_SHARED STV_DEFAULT"
__nv_reservedSMEM_offset_0_alias:
	.zero		0
	.zero		64


//--------------------- .nv.global                --------------------------
	.section	.nv.global,"aw",@nobits
.nv.global:
	.type		_ZN34_INTERNAL_79242053_4_k_cu_e23db3e06thrust24THRUST_300001_SM_1000_NS12placeholders2_8E,@object
	.size		_ZN34_INTERNAL_79242053_4_k_cu_e23db3e06thrust24THRUST_300001_SM_1000_NS12placeholders2_8E,(_ZN34_INTERNAL_79242053_4_k_cu_e23db3e04cuda3std3__436_GLOBAL__N__79242053_4_k_cu_e23db3e06ignoreE - _ZN34_INTERNAL_79242053_4_k_cu_e23db3e06thrust24THRUST_300001_SM_1000_NS12placeholders2_8E)
_ZN34_INTERNAL_79242053_4_k_cu_e23db3e06thrust24THRUST_300001_SM_1000_NS12placeholders2_8E:
	.zero		1
	.type		_ZN34_INTERNAL_79242053_4_k_cu_e23db3e04cuda3std3__436_GLOBAL__N__79242053_4_k_cu_e23db3e06ignoreE,@object
	.size		_ZN34_INTERNAL_79242053_4_k_cu_e23db3e04cuda3std3__436_GLOBAL__N__79242053_4_k_cu_e23db3e06ignoreE,(_ZN34_INTERNAL_79242053_4_k_cu_e23db3e04cuda3std6ranges3__45__cpo4dataE - _ZN34_INTERNAL_79242053_4_k_cu_e23db3e04cuda3std3__436_GLOBAL__N__79242053_4_k_cu_e23db3e06ignoreE)
_ZN34_INTERNAL_79242053_4_k_cu_e23db3e04cuda3std3__436_GLOBAL__N__79242053_4_k_cu_e23db3e06ignoreE:
	.zero		1
	.type		_ZN34_INTERNAL_79242053_4_k_cu_e23db3e04cuda3std6ranges3__45__cpo4dataE,@object
	.size		_ZN34_INTERNAL_79242053_4_k_cu_e23db3e04cuda3std6ranges3__45__cpo4dataE,(_ZN34_INTERNAL_79242053_4_k_cu_e23db3e06thrust24THRUST_300001_SM_1000_NS6system3cpp3parE - _ZN34_INTERNAL_79242053_4_k_cu_e23db3e04cuda3std6ranges3__45__cpo4dataE)
_ZN34_INTERNAL_79242053_4_k_cu_e23db3e04cuda3std6ranges3__45__cpo4dataE:
	.zero		1
	.type		_ZN34_INTERNAL_79242053_4_k_cu_e23db3e06thrust24THRUST_300001_SM_1000_NS6system3cpp3parE,@object
	.size		_ZN34_INTERNAL_79242053_4_k_cu_e23db3e06thrust24THRUST_300001_SM_1000_NS6system3cpp3parE,(_ZN34_INTERNAL_79242053_4_k_cu_e23db3e04cuda3std3__45__cpo5beginE - _ZN34_INTERNAL_79242053_4_k_cu_e23db3e06thrust24THRUST_300001_SM_1000_NS6system3cpp3parE)
_ZN34_INTERNAL_79242053_4_k_cu_e23db3e06thrust24THRUST_300001_SM_1000_NS6system3cpp3parE:
	.zero		1
	.type		_ZN34_INTERNAL_79242053_4_k_cu_e23db3e04cuda3std3__45__cpo5beginE,@object
	.size		_ZN34_INTERNAL_79242053_4_k_cu_e23db3e04cuda3std3__45__cpo5beginE,(_ZN34_INTERNAL_79242053_4_k_cu_e23db3e04cuda3std6ranges3__45__cpo5beginE - _ZN34_INTERNAL_79242053_4_k_cu_e23db3e04cuda3std3__45__cpo5beginE)
_ZN34_INTERNAL_79242053_4_k_cu_e23db3e04cuda3std3__45__cpo5beginE:
	.zero		1
	.type		_ZN34_INTERNAL_79242053_4_k_cu_e23db3e04cuda3std6ranges3__45__cpo5beginE,@object
	.size		_ZN34_INTERNAL_79242053_4_k_cu_e23db3e04cuda3std6ranges3__45__cpo5beginE,(_ZN34_INTERNAL_79242053_4_k_cu_e23db3e06thrust24THRUST_300001_SM_1000_NS6deviceE - _ZN34_INTERNAL_79242053_4_k_cu_e23db3e04cuda3std6ranges3__45__cpo5beginE)
_ZN34_INTERNAL_79242053_4_k_cu_e23db3e04cuda3std6ranges3__45__cpo5beginE:
	.zero		1
	.type		_ZN34_INTERNAL_79242053_4_k_cu_e23db3e06thrust24THRUST_300001_SM_1000_NS6deviceE,@object
	.size		_ZN34_INTERNAL_79242053_4_k_cu_e23db3e06thrust24THRUST_300001_SM_1000_NS6deviceE,(_ZN34_INTERNAL_79242053_4_k_cu_e23db3e04cuda3std3__47nulloptE - _ZN34_INTERNAL_79242053_4_k_cu_e23db3e06thrust24THRUST_300001_SM_1000_NS6deviceE)
_ZN34_INTERNAL_79242053_4_k_cu_e23db3e06thrust24THRUST_300001_SM_1000_NS6deviceE:
	.zero		1
	.type		_ZN34_INTERNAL_79242053_4_k_cu_e23db3e04cuda3std3__47nulloptE,@object
	.size		_ZN34_INTERNAL_79242053_4_k_cu_e23db3e04cuda3std3__47nulloptE,(_ZN34_INTERNAL_79242053_4_k_cu_e23db3e04cuda3std6ranges3__45__cpo8distanceE - _ZN34_INTERNAL_79242053_4_k_cu_e23db3e04cuda3std3__47nulloptE)
_ZN34_INTERNAL_79242053_4_k_cu_e23db3e04cuda3std3__47nulloptE:
	.zero		1
	.type		_ZN34_INTERNAL_79242053_4_k_cu_e23db3e04cuda3std6ranges3__45__cpo8distanceE,@object
	.size		_ZN34_INTERNAL_79242053_4_k_cu_e23db3e04cuda3std6ranges3__45__cpo8distanceE,(_ZN34_INTERNAL_79242053_4_k_cu_e23db3e06thrust24THRUST_300001_SM_1000_NS12placeholders2_4E - _ZN34_INTERNAL_79242053_4_k_cu_e23db3e04cuda3std6ranges3__45__cpo8distanceE)
_ZN34_INTERNAL_79242053_4_k_cu_e23db3e04cuda3std6ranges3__45__cpo8distanceE:
	.zero		1
	.type		_ZN34_INTERNAL_79242053_4_k_cu_e23db3e06thrust24THRUST_300001_SM_1000_NS12placeholders2_4E,@object
	.size		_ZN34_INTERNAL_79242053_4_k_cu_e23db3e06thrust24THRUST_300001_SM_1000_NS12placeholders2_4E,(_ZN34_INTERNAL_79242053_4_k_cu_e23db3e04cuda3std3__45__cpo6rbeginE - _ZN34_INTERNAL_79242053_4_k_cu_e23db3e06thrust24THRUST_300001_SM_1000_NS12placeholders2_4E)
_ZN34_INTERNAL_79242053_4_k_cu_e23db3e06thrust24THRUST_300001_SM_1000_NS12placeholders2_4E:
	.zero		1
	.type		_ZN34_INTERNAL_79242053_4_k_cu_e23db3e04cuda3std3__45__cpo6rbeginE,@object
	.size		_ZN34_INTERNAL_79242053_4_k_cu_e23db3e04cuda3std3__45__cpo6rbeginE,(_ZN34_INTERNAL_79242053_4_k_cu_e23db3e04cuda3std6ranges3__45__cpo7advanceE - _ZN34_INTERNAL_79242053_4_k_cu_e23db3e04cuda3std3__45__cpo6rbeginE)
_ZN34_INTERNAL_79242053_4_k_cu_e23db3e04cuda3std3__45__cpo6rbeginE:
	.zero		1
	.type		_ZN34_INTERNAL_79242053_4_k_cu_e23db3e04cuda3std6ranges3__45__cpo7advanceE,@object
	.size		_ZN34_INTERNAL_79242053_4_k_cu_e23db3e04cuda3std6ranges3__45__cpo7advanceE,(_ZN34_INTERNAL_79242053_4_k_cu_e23db3e06thrust24THRUST_300001_SM_1000_NS12placeholders3_10E - _ZN34_INTERNAL_79242053_4_k_cu_e23db3e04cuda3std6ranges3__45__cpo7advanceE)
_ZN34_INTERNAL_79242053_4_k_cu_e23db3e04cuda3std6ranges3__45__cpo7advanceE:
	.zero		1
	.type		_ZN34_INTERNAL_79242053_4_k_cu_e23db3e06thrust24THRUST_300001_SM_1000_NS12placeholders3_10E,@object
	.size		_ZN34_INTERNAL_79242053_4_k_cu_e23db3e06thrust24THRUST_300001_SM_1000_NS12placeholders3_10E,(_ZN34_INTERNAL_79242053_4_k_cu_e23db3e04cuda3std3__48in_placeE - _ZN34_INTERNAL_79242053_4_k_cu_e23db3e06thrust24THRUST_300001_SM_1000_NS12placeholders3_10E)
_ZN34_INTERNAL_79242053_4_k_cu_e23db3e06thrust24THRUST_300001_SM_1000_NS12placeholders3_10E:
	.zero		1
	.type		_ZN34_INTERNAL_79242053_4_k_cu_e23db3e04cuda3std3__48in_placeE,@object
	.size		_ZN34_INTERNAL_79242053_4_k_cu_e23db3e04cuda3std3__48in_placeE,(_ZN34_INTERNAL_79242053_4_k_cu_e23db3e04cuda3std6ranges3__45__cpo4sizeE - _ZN34_INTERNAL_79242053_4_k_cu_e23db3e04cuda3std3__48in_placeE)
_ZN34_INTERNAL_79242053_4_k_cu_e23db3e04cuda3std3__48in_placeE:
	.zero		1
	.type		_ZN34_INTERNAL_79242053_4_k_cu_e23db3e04cuda3std6ranges3__45__cpo4sizeE,@object
	.size		_ZN34_INTERNAL_79242053_4_k_cu_e23db3e04cuda3std6ranges3__45__cpo4sizeE,(_ZN34_INTERNAL_79242053_4_k_cu_e23db3e06thrust24THRUST_300001_SM_1000_NS12placeholders2_2E - _ZN34_INTERNAL_79242053_4_k_cu_e23db3e04cuda3std6ranges3__45__cpo4sizeE)
_ZN34_INTERNAL_79242053_4_k_cu_e23db3e04cuda3std6ranges3__45__cpo4sizeE:
	.zero		1
	.type		_ZN34_INTERNAL_79242053_4_k_cu_e23db3e06thrust24THRUST_300001_SM_1000_NS12placeholders2_2E,@object
	.size		_ZN34_INTERNAL_79242053_4_k_cu_e23db3e06thrust24THRUST_300001_SM_1000_NS12placeholders2_2E,(_ZN34_INTERNAL_79242053_4_k_cu_e23db3e04cuda3std3__45__cpo6cbeginE - _ZN34_INTERNAL_79242053_4_k_cu_e23db3e06thrust24THRUST_300001_SM_1000_NS12placeholders2_2E)
_ZN34_INTERNAL_79242053_4_k_cu_e23db3e06thrust24THRUST_300001_SM_1000_NS12placeholders2_2E:
	.zero		1
	.type		_ZN34_INTERNAL_79242053_4_k_cu_e23db3e04cuda3std3__45__cpo6cbeginE,@object
	.size		_ZN34_INTERNAL_79242053_4_k_cu_e23db3e04cuda3std3__45__cpo6cbeginE,(_ZN34_INTERNAL_79242053_4_k_cu_e23db3e04cuda3std6ranges3__45__cpo6cbeginE - _ZN34_INTERNAL_79242053_4_k_cu_e23db3e04cuda3std3__45__cpo6cbeginE)
_ZN34_INTERNAL_79242053_4_k_cu_e23db3e04cuda3std3__45__cpo6cbeginE:
	.zero		1
	.type		_ZN34_INTERNAL_79242053_4_k_cu_e23db3e04cuda3std6ranges3__45__cpo6cbeginE,@object
	.size		_ZN34_INTERNAL_79242053_4_k_cu_e23db3e04cuda3std6ranges3__45__cpo6cbeginE,(_ZN34_INTERNAL_79242053_4_k_cu_e23db3e06thrust24THRUST_300001_SM_1000_NS12placeholders2_6E - _ZN34_INTERNAL_79242053_4_k_cu_e23db3e04cuda3std6ranges3__45__cpo6cbeginE)
_ZN34_INTERNAL_79242053_4_k_cu_e23db3e04cuda3std6ranges3__45__cpo6cbeginE:
	.zero		1
	.type		_ZN34_INTERNAL_79242053_4_k_cu_e23db3e06thrust24THRUST_300001_SM_1000_NS12placeholders2_6E,@object
	.size		_ZN34_INTERNAL_79242053_4_k_cu_e23db3e06thrust24THRUST_300001_SM_1000_NS12placeholders2_6E,(_ZN34_INTERNAL_79242053_4_k_cu_e23db3e04cuda3std3__45__cpo7crbeginE - _ZN34_INTERNAL_79242053_4_k_cu_e23db3e06thrust24THRUST_300001_SM_1000_NS12placeholders2_6E)
_ZN34_INTERNAL_79242053_4_k_cu_e23db3e06thrust24THRUST_300001_SM_1000_NS12placeholders2_6E:
	.zero		1
	.type		_ZN34_INTERNAL_79242053_4_k_cu_e23db3e04cuda3std3__45__cpo7crbeginE,@object
	.size		_ZN34_INTERNAL_79242053_4_k_cu_e23db3e04cuda3std3__45__cpo7crbeginE,(_ZN34_INTERNAL_79242053_4_k_cu_e23db3e04cuda3std6ranges3__45__cpo4nextE - _ZN34_INTERNAL_79242053_4_k_cu_e23db3e04cuda3std3__45__cpo7crbeginE)
_ZN34_INTERNAL_79242053_4_k_cu_e23db3e04cuda3std3__45__cpo7crbeginE:
	.zero		1
	.type		_ZN34_INTERNAL_79242053_4_k_cu_e23db3e04cuda3std6ranges3__45__cpo4nextE,@object
	.size		_ZN34_INTERNAL_79242053_4_k_cu_e23db3e04cuda3std6ranges3__45__cpo4nextE,(_ZN34_INTERNAL_79242053_4_k_cu_e23db3e04cuda3std6ranges3__45__cpo4swapE - _ZN34_INTERNAL_79242053_4_k_cu_e23db3e04cuda3std6ranges3__45__cpo4nextE)
_ZN34_INTERNAL_79242053_4_k_cu_e23db3e04cuda3std6ranges3__45__cpo4nextE:
	.zero		1
	.type		_ZN34_INTERNAL_79242053_4_k_cu_e23db3e04cuda3std6ranges3__45__cpo4swapE,@object
	.size		_ZN34_INTERNAL_79242053_4_k_cu_e23db3e04cuda3std6ranges3__45__cpo4swapE,(_ZN34_INTERNAL_79242053_4_k_cu_e23db3e06thrust24THRUST_300001_SM_1000_NS8cuda_cub10par_nosyncE - _ZN34_INTERNAL_79242053_4_k_cu_e23db3e04cuda3std6ranges3__45__cpo4swapE)
_ZN34_INTERNAL_79242053_4_k_cu_e23db3e04cuda3std6ranges3__45__cpo4swapE:
	.zero		1
	.type		_ZN34_INTERNAL_79242053_4_k_cu_e23db3e06thrust24THRUST_300001_SM_1000_NS8cuda_cub10par_nosyncE,@object
	.size		_ZN34_INTERNAL_79242053_4_k_cu_e23db3e06thrust24THRUST_300001_SM_1000_NS8cuda_cub10par_nosyncE,(_ZN34_INTERNAL_79242053_4_k_cu_e23db3e06thrust24THRUST_300001_SM_1000_NS3seqE - _ZN34_INTERNAL_79242053_4_k_cu_e23db3e06thrust24THRUST_300001_SM_1000_NS8cuda_cub10par_nosyncE)
_ZN34_INTERNAL_79242053_4_k_cu_e23db3e06thrust24THRUST_300001_SM_1000_NS8cuda_cub10par_nosyncE:
	.zero		1
	.type		_ZN34_INTERNAL_79242053_4_k_cu_e23db3e06thrust24THRUST_300001_SM_1000_NS3seqE,@object
	.size		_ZN34_INTERNAL_79242053_4_k_cu_e23db3e06thrust24THRUST_300001_SM_1000_NS3seqE,(_ZN34_INTERNAL_79242053_4_k_cu_e23db3e04cuda3std3__420unreachable_sentinelE - _ZN34_INTERNAL_79242053_4_k_cu_e23db3e06thrust24THRUST_300001_SM_1000_NS3seqE)
_ZN34_INTERNAL_79242053_4_k_cu_e23db3e06thrust24THRUST_300001_SM_1000_NS3seqE:
	.zero		1
	.type		_ZN34_INTERNAL_79242053_4_k_cu_e23db3e04cuda3std3__420unreachable_sentinelE,@object
	.size		_ZN34_INTERNAL_79242053_4_k_cu_e23db3e04cuda3std3__420unreachable_sentinelE,(_ZN34_INTERNAL_79242053_4_k_cu_e23db3e04cuda3std6ranges3__45__cpo5ssizeE - _ZN34_INTERNAL_79242053_4_k_cu_e23db3e04cuda3std3__420unreachable_sentinelE)
_ZN34_INTERNAL_79242053_4_k_cu_e23db3e04cuda3std3__420unreachable_sentinelE:
	.zero		1
	.type		_ZN34_INTERNAL_79242053_4_k_cu_e23db3e04cuda3std6ranges3__45__cpo5ssizeE,@object
	.size		_ZN34_INTERNAL_79242053_4_k_cu_e23db3e04cuda3std6ranges3__45__cpo5ssizeE,(_ZN34_INTERNAL_79242053_4_k_cu_e23db3e06thrust24THRUST_300001_SM_1000_NS12placeholders2_3E - _ZN34_INTERNAL_79242053_4_k_cu_e23db3e04cuda3std6ranges3__45__cpo5ssizeE)
_ZN34_INTERNAL_79242053_4_k_cu_e23db3e04cuda3std6ranges3__45__cpo5ssizeE:
	.zero		1
	.type		_ZN34_INTERNAL_79242053_4_k_cu_e23db3e06thrust24THRUST_300001_SM_1000_NS12placeholders2_3E,@object
	.size		_ZN34_INTERNAL_79242053_4_k_cu_e23db3e06thrust24THRUST_300001_SM_1000_NS12placeholders2_3E,(_ZN34_INTERNAL_79242053_4_k_cu_e23db3e04cuda3std3__45__cpo4cendE - _ZN34_INTERNAL_79242053_4_k_cu_e23db3e06thrust24THRUST_300001_SM_1000_NS12placeholders2_3E)
_ZN34_INTERNAL_79242053_4_k_cu_e23db3e06thrust24THRUST_300001_SM_1000_NS12placeholders2_3E:
	.zero		1
	.type		_ZN34_INTERNAL_79242053_4_k_cu_e23db3e04cuda3std3__45__cpo4cendE,@object
	.size		_ZN34_INTERNAL_79242053_4_k_cu_e23db3e04cuda3std3__45__cpo4cendE,(_ZN34_INTERNAL_79242053_4_k_cu_e23db3e04cuda3std6ranges3__45__cpo4cendE - _ZN34_INTERNAL_79242053_4_k_cu_e23db3e04cuda3std3__45__cpo4cendE)
_ZN34_INTERNAL_79242053_4_k_cu_e23db3e04cuda3std3__45__cpo4cendE:
	.zero		1
	.type		_ZN34_INTERNAL_79242053_4_k_cu_e23db3e04cuda3std6ranges3__45__cpo4cendE,@object
	.size		_ZN34_INTERNAL_79242053_4_k_cu_e23db3e04cuda3std6ranges3__45__cpo4cendE,(_ZN34_INTERNAL_79242053_4_k_cu_e23db3e06thrust24THRUST_300001_SM_1000_NS12placeholders2_7E - _ZN34_INTERNAL_79242053_4_k_cu_e23db3e04cuda3std6ranges3__45__cpo4cendE)
_ZN34_INTERNAL_79242053_4_k_cu_e23db3e04cuda3std6ranges3__45__cpo4cendE:
	.zero		1
	.type		_ZN34_INTERNAL_79242053_4_k_cu_e23db3e06thrust24THRUST_300001_SM_1000_NS12placeholders2_7E,@object
	.size		_ZN34_INTERNAL_79242053_4_k_cu_e23db3e06thrust24THRUST_300001_SM_1000_NS12placeholders2_7E,(_ZN34_INTERNAL_79242053_4_k_cu_e23db3e04cuda3std3__45__cpo5crendE - _ZN34_INTERNAL_79242053_4_k_cu_e23db3e06thrust24THRUST_300001_SM_1000_NS12placeholders2_7E)
_ZN34_INTERNAL_79242053_4_k_cu_e23db3e06thrust24THRUST_300001_SM_1000_NS12placeholders2_7E:
	.zero		1
	.type		_ZN34_INTERNAL_79242053_4_k_cu_e23db3e04cuda3std3__45__cpo5crendE,@object
	.size		_ZN34_INTERNAL_79242053_4_k_cu_e23db3e04cuda3std3__45__cpo5crendE,(_ZN34_INTERNAL_79242053_4_k_cu_e23db3e04cuda3std6ranges3__45__cpo4prevE - _ZN34_INTERNAL_79242053_4_k_cu_e23db3e04cuda3std3__45__cpo5crendE)
_ZN34_INTERNAL_79242053_4_k_cu_e23db3e04cuda3std3__45__cpo5crendE:
	.zero		1
	.type		_ZN34_INTERNAL_79242053_4_k_cu_e23db3e04cuda3std6ranges3__45__cpo4prevE,@object
	.size		_ZN34_INTERNAL_79242053_4_k_cu_e23db3e04cuda3std6ranges3__45__cpo4prevE,(_ZN34_INTERNAL_79242053_4_k_cu_e23db3e04cuda3std6ranges3__45__cpo9iter_moveE - _ZN34_INTERNAL_79242053_4_k_cu_e23db3e04cuda3std6ranges3__45__cpo4prevE)
_ZN34_INTERNAL_79242053_4_k_cu_e23db3e04cuda3std6ranges3__45__cpo4prevE:
	.zero		1
	.type		_ZN34_INTERNAL_79242053_4_k_cu_e23db3e04cuda3std6ranges3__45__cpo9iter_moveE,@object
	.size		_ZN34_INTERNAL_79242053_4_k_cu_e23db3e04cuda3std6ranges3__45__cpo9iter_moveE,(_ZN34_INTERNAL_79242053_4_k_cu_e23db3e06thrust24THRUST_300001_SM_1000_NS6system6detail10sequential3seqE - _ZN34_INTERNAL_79242053_4_k_cu_e23db3e04cuda3std6ranges3__45__cpo9iter_moveE)
_ZN34_INTERNAL_79242053_4_k_cu_e23db3e04cuda3std6ranges3__45__cpo9iter_moveE:
	.zero		1
	.type		_ZN34_INTERNAL_79242053_4_k_cu_e23db3e06thrust24THRUST_300001_SM_1000_NS6system6detail10sequential3seqE,@object
	.size		_ZN34_INTERNAL_79242053_4_k_cu_e23db3e06thrust24THRUST_300001_SM_1000_NS6system6detail10sequential3seqE,(_ZN34_INTERNAL_79242053_4_k_cu_e23db3e06thrust24THRUST_300001_SM_1000_NS12placeholders2_9E - _ZN34_INTERNAL_79242053_4_k_cu_e23db3e06thrust24THRUST_300001_SM_1000_NS6system6detail10sequential3seqE)
_ZN34_INTERNAL_79242053_4_k_cu_e23db3e06thrust24THRUST_300001_SM_1000_NS6system6detail10sequential3seqE:
	.zero		1
	.type		_ZN34_INTERNAL_79242053_4_k_cu_e23db3e06thrust24THRUST_300001_SM_1000_NS12placeholders2_9E,@object
	.size		_ZN34_INTERNAL_79242053_4_k_cu_e23db3e06thrust24THRUST_300001_SM_1000_NS12placeholders2_9E,(_ZN34_INTERNAL_79242053_4_k_cu_e23db3e04cuda3std3__419piecewise_constructE - _ZN34_INTERNAL_79242053_4_k_cu_e23db3e06thrust24THRUST_300001_SM_1000_NS12placeholders2_9E)
_ZN34_INTERNAL_79242053_4_k_cu_e23db3e06thrust24THRUST_300001_SM_1000_NS12placeholders2_9E:
	.zero		1
	.type		_ZN34_INTERNAL_79242053_4_k_cu_e23db3e04cuda3std3__419piecewise_constructE,@object
	.size		_ZN34_INTERNAL_79242053_4_k_cu_e23db3e04cuda3std3__419piecewise_constructE,(_ZN34_INTERNAL_79242053_4_k_cu_e23db3e04cuda3std6ranges3__45__cpo5cdataE - _ZN34_INTERNAL_79242053_4_k_cu_e23db3e04cuda3std3__419piecewise_constructE)
_ZN34_INTERNAL_79242053_4_k_cu_e23db3e04cuda3std3__419piecewise_constructE:
	.zero		1
	.type		_ZN34_INTERNAL_79242053_4_k_cu_e23db3e04cuda3std6ranges3__45__cpo5cdataE,@object
	.size		_ZN34_INTERNAL_79242053_4_k_cu_e23db3e04cuda3std6ranges3__45__cpo5cdataE,(_ZN34_INTERNAL_79242053_4_k_cu_e23db3e06thrust24THRUST_300001_SM_1000_NS12placeholders2_1E - _ZN34_INTERNAL_79242053_4_k_cu_e23db3e04cuda3std6ranges3__45__cpo5cdataE)
_ZN34_INTERNAL_79242053_4_k_cu_e23db3e04cuda3std6ranges3__45__cpo5cdataE:
	.zero		1
	.type		_ZN34_INTERNAL_79242053_4_k_cu_e23db3e06thrust24THRUST_300001_SM_1000_NS12placeholders2_1E,@object
	.size		_ZN34_INTERNAL_79242053_4_k_cu_e23db3e06thrust24THRUST_300001_SM_1000_NS12placeholders2_1E,(_ZN34_INTERNAL_79242053_4_k_cu_e23db3e04cuda3std3__45__cpo3endE - _ZN34_INTERNAL_79242053_4_k_cu_e23db3e06thrust24THRUST_300001_SM_1000_NS12placeholders2_1E)
_ZN34_INTERNAL_79242053_4_k_cu_e23db3e06thrust24THRUST_300001_SM_1000_NS12placeholders2_1E:
	.zero		1
	.type		_ZN34_INTERNAL_79242053_4_k_cu_e23db3e04cuda3std3__45__cpo3endE,@object
	.size		_ZN34_INTERNAL_79242053_4_k_cu_e23db3e04cuda3std3__45__cpo3endE,(_ZN34_INTERNAL_79242053_4_k_cu_e23db3e04cuda3std6ranges3__45__cpo3endE - _ZN34_INTERNAL_79242053_4_k_cu_e23db3e04cuda3std3__45__cpo3endE)
_ZN34_INTERNAL_79242053_4_k_cu_e23db3e04cuda3std3__45__cpo3endE:
	.zero		1
	.type		_ZN34_INTERNAL_79242053_4_k_cu_e23db3e04cuda3std6ranges3__45__cpo3endE,@object
	.size		_ZN34_INTERNAL_79242053_4_k_cu_e23db3e04cuda3std6ranges3__45__cpo3endE,(_ZN34_INTERNAL_79242053_4_k_cu_e23db3e06thrust24THRUST_300001_SM_1000_NS12placeholders2_5E - _ZN34_INTERNAL_79242053_4_k_cu_e23db3e04cuda3std6ranges3__45__cpo3endE)
_ZN34_INTERNAL_79242053_4_k_cu_e23db3e04cuda3std6ranges3__45__cpo3endE:
	.zero		1
	.type		_ZN34_INTERNAL_79242053_4_k_cu_e23db3e06thrust24THRUST_300001_SM_1000_NS12placeholders2_5E,@object
	.size		_ZN34_INTERNAL_79242053_4_k_cu_e23db3e06thrust24THRUST_300001_SM_1000_NS12placeholders2_5E,(_ZN34_INTERNAL_79242053_4_k_cu_e23db3e04cuda3std3__45__cpo4rendE - _ZN34_INTERNAL_79242053_4_k_cu_e23db3e06thrust24THRUST_300001_SM_1000_NS12placeholders2_5E)
_ZN34_INTERNAL_79242053_4_k_cu_e23db3e06thrust24THRUST_300001_SM_1000_NS12placeholders2_5E:
	.zero		1
	.type		_ZN34_INTERNAL_79242053_4_k_cu_e23db3e04cuda3std3__45__cpo4rendE,@object
	.size		_ZN34_INTERNAL_79242053_4_k_cu_e23db3e04cuda3std3__45__cpo4rendE,(_ZN34_INTERNAL_79242053_4_k_cu_e23db3e04cuda3std6ranges3__45__cpo9iter_swapE - _ZN34_INTERNAL_79242053_4_k_cu_e23db3e04cuda3std3__45__cpo4rendE)
_ZN34_INTERNAL_79242053_4_k_cu_e23db3e04cuda3std3__45__cpo4rendE:
	.zero		1
	.type		_ZN34_INTERNAL_79242053_4_k_cu_e23db3e04cuda3std6ranges3__45__cpo9iter_swapE,@object
	.size		_ZN34_INTERNAL_79242053_4_k_cu_e23db3e04cuda3std6ranges3__45__cpo9iter_swapE,(_ZN34_INTERNAL_79242053_4_k_cu_e23db3e04cuda3std3__48unexpectE - _ZN34_INTERNAL_79242053_4_k_cu_e23db3e04cuda3std6ranges3__45__cpo9iter_swapE)
_ZN34_INTERNAL_79242053_4_k_cu_e23db3e04cuda3std6ranges3__45__cpo9iter_swapE:
	.zero		1
	.type		_ZN34_INTERNAL_79242053_4_k_cu_e23db3e04cuda3std3__48unexpectE,@object
	.size		_ZN34_INTERNAL_79242053_4_k_cu_e23db3e04cuda3std3__48unexpectE,(_ZN34_INTERNAL_79242053_4_k_cu_e23db3e06thrust24THRUST_300001_SM_1000_NS8cuda_cub3parE - _ZN34_INTERNAL_79242053_4_k_cu_e23db3e04cuda3std3__48unexpectE)
_ZN34_INTERNAL_79242053_4_k_cu_e23db3e04cuda3std3__48unexpectE:
	.zero		1
	.type		_ZN34_INTERNAL_79242053_4_k_cu_e23db3e06thrust24THRUST_300001_SM_1000_NS8cuda_cub3parE,@object
	.size		_ZN34_INTERNAL_79242053_4_k_cu_e23db3e06thrust24THRUST_300001_SM_1000_NS8cuda_cub3parE,(.L_29 - _ZN34_INTERNAL_79242053_4_k_cu_e23db3e06thrust24THRUST_300001_SM_1000_NS8cuda_cub3parE)
_ZN34_INTERNAL_79242053_4_k_cu_e23db3e06thrust24THRUST_300001_SM_1000_NS8cuda_cub3parE:
	.zero		1
.L_29:


//--------------------- .nv.shared._Z9cspincudaPmS_P10SORTSTRUCTS1_ --------------------------
	.section	.nv.shared._Z9cspincudaPmS_P10SORTSTRUCTS1_,"aw",@nobits
	.sectionflags	@""
	.align	4
.nv.shared._Z9cspincudaPmS_P10SORTSTRUCTS1_:
	.zero		1280


//--------------------- .nv.constant0._ZN3cub18CUB_300001_SM_10006detail11EmptyKernelIvEEvv --------------------------
	.section	.nv.constant0._ZN3cub18CUB_300001_SM_10006detail11EmptyKernelIvEEvv,"a",@progbits
	.sectionflags	@""
	.align	4
.nv.constant0._ZN3cub18CUB_300001_SM_10006detail11EmptyKernelIvEEvv:
	.zero		896


//--------------------- .nv.constant0._Z9cspincudaPmS_P10SORTSTRUCTS1_ --------------------------
	.section	.nv.constant0._Z9cspincudaPmS_P10SORTSTRUCTS1_,"a",@progbits
	.sectionflags	@""
	.align	4
.nv.constant0._Z9cspincudaPmS_P10SORTSTRUCTS1_:
	.zero		928


//--------------------- SYMBOLS --------------------------

	.type		.nv.reservedSmem.offset0,@object
	.size		.nv.reservedSmem.offset0,0x4
	.type		.nv.reservedSmem.cap,@object
	.size		.nv.reservedSmem.cap,0x4
	.type		vprintf,@function
